def matmul_kernel(
    a_ptr,
    b_ptr,
    c_ptr,
    M,
    N,
    K,
    stride_am,
    stride_ak,
    stride_bk,
    stride_bn,
    stride_cm,
    stride_cn,
    BLOCK_M: tl.constexpr,
    BLOCK_N: tl.constexpr,
    BLOCK_K: tl.constexpr,
    GROUP_M: tl.constexpr,
):
    pid = tl.program_id(axis=0)
    num_pid_m = tl.cdiv(M, BLOCK_M)
    num_pid_n = tl.cdiv(N, BLOCK_N)
    num_pid_in_group = GROUP_M * num_pid_n
    group_id = pid // num_pid_in_group
    first_pid_m = group_id * GROUP_M
    group_size_m = min(num_pid_m - first_pid_m, GROUP_M)
    pid_m = first_pid_m + ((pid % num_pid_in_group) % group_size_m)
    pid_n = (pid % num_pid_in_group) // group_size_m

    offs_am = (pid_m * BLOCK_M + tl.arange(0, BLOCK_M)) % M
    offs_bn = (pid_n * BLOCK_N + tl.arange(0, BLOCK_N)) % N
    offs_k = tl.arange(0, BLOCK_K)
    a_ptrs = a_ptr + offs_am[:, None] * stride_am + offs_k[None, :] * stride_ak
    b_ptrs = b_ptr + offs_k[:, None] * stride_bk + offs_bn[None, :] * stride_bn

    acc = tl.zeros((BLOCK_M, BLOCK_N), dtype=tl.float32)
    for kk in range(0, tl.cdiv(K, BLOCK_K)):
        a = tl.load(a_ptrs, mask=offs_k[None, :] < K - kk * BLOCK_K, other=0.0)
        b = tl.load(b_ptrs, mask=offs_k[:, None] < K - kk * BLOCK_K, other=0.0)
        acc = tl.dot(a, b, acc)
        a_ptrs += BLOCK_K * stride_ak
        b_ptrs += BLOCK_K * stride_bk

    c = acc.to(c_ptr.dtype.element_ty)
    offs_cm = pid_m * BLOCK_M + tl.arange(0, BLOCK_M)
    offs_cn = pid_n * BLOCK_N + tl.arange(0, BLOCK_N)
    c_ptrs = c_ptr + offs_cm[:, None] * stride_cm + offs_cn[None, :] * stride_cn
    mask = (offs_cm[:, None] < M) & (offs_cn[None, :] < N)
    tl.store(c_ptrs, c, mask=mask)

# config = {"BLOCK_K": 128, "BLOCK_M": 16, "BLOCK_N": 256, "GROUP_M": 8, "arch": "sm_80", "dtype": "fp16", "num_ctas": 1, "num_stages": 2, "num_warps": 8}
# arch = sm_80


// ===== COMPILED SASS (sm_80) =====

	.target	sm_80

	.elftype	@"ET_EXEC"


//--------------------- .note.nv.tkinfo           --------------------------
	.section	.note.nv.tkinfo,"",@"SHT_NOTE"
	.sectionflags	@"SHF_NOTE_NV_TKINFO"
	.tkinfo
        /*0018*/ 	.word	0x00000002
        /*0030*/ 	.string	""
        /*0030*/ 	.string	"ptxas"
        /*0030*/ 	.string	"Cuda compilation tools, release 13.0, V13.0.88"
        /*0030*/ 	.string	"Build cuda_13.0.r13.0/compiler.36424714_0"
        /*0030*/ 	.string	"-v  -suppress-debug-info  -lineinfo  -arch sm_80 "



//--------------------- .note.nv.cuinfo           --------------------------
	.section	.note.nv.cuinfo,"",@"SHT_NOTE"
	.sectionflags	@"SHF_NOTE_NV_CUINFO"
        /*0018*/ 	.short	0x0002
        /*001a*/ 	.short	0x0050
        /*001c*/ 	.short	0x0082
	.zero		2


//--------------------- .nv.info                  --------------------------
	.section	.nv.info,"",@"SHT_CUDA_INFO"
	.align	4


	//----- nvinfo : EIATTR_REGCOUNT
	.align		4
        /*0000*/ 	.byte	0x04, 0x2f
        /*0002*/ 	.short	(.L_1 - .L_0)
	.align		4
.L_0:
        /*0004*/ 	.word	index@(matmul_kernel)
        /*0008*/ 	.word	0x000000ff


	//----- nvinfo : EIATTR_FRAME_SIZE
	.align		4
.L_1:
        /*000c*/ 	.byte	0x04, 0x11
        /*000e*/ 	.short	(.L_3 - .L_2)
	.align		4
.L_2:
        /*0010*/ 	.word	index@(matmul_kernel)
        /*0014*/ 	.word	0x00000190


	//----- nvinfo : EIATTR_MIN_STACK_SIZE
	.align		4
.L_3:
        /*0018*/ 	.byte	0x04, 0x12
        /*001a*/ 	.short	(.L_5 - .L_4)
	.align		4
.L_4:
        /*001c*/ 	.word	index@(matmul_kernel)
        /*0020*/ 	.word	0x00000190
.L_5:


//--------------------- .nv.info.matmul_kernel    --------------------------
	.section	.nv.info.matmul_kernel,"",@"SHT_CUDA_INFO"
	.sectionflags	@""
	.align	4


	//----- nvinfo : EIATTR_CUDA_API_VERSION
	.align		4
        /*0000*/ 	.byte	0x04, 0x37
        /*0002*/ 	.short	(.L_7 - .L_6)
.L_6:
        /*0004*/ 	.word	0x00000082


	//----- nvinfo : EIATTR_SW2861232_WAR
	.align		4
.L_7:
        /*0008*/ 	.byte	0x01, 0x35
	.zero		2


	//----- nvinfo : EIATTR_PARAM_CBANK
	.align		4
        /*000c*/ 	.byte	0x04, 0x0a
        /*000e*/ 	.short	(.L_9 - .L_8)
	.align		4
.L_8:
        /*0010*/ 	.word	index@(.nv.constant0.matmul_kernel)
        /*0014*/ 	.short	0x0160
        /*0016*/ 	.short	0x0050


	//----- nvinfo : EIATTR_CBANK_PARAM_SIZE
	.align		4
.L_9:
        /*0018*/ 	.byte	0x03, 0x19
        /*001a*/ 	.short	0x0050


	//----- nvinfo : EIATTR_KPARAM_INFO
	.align		4
        /*001c*/ 	.byte	0x04, 0x17
        /*001e*/ 	.short	(.L_11 - .L_10)
.L_10:
        /*0020*/ 	.word	0x00000000
        /*0024*/ 	.short	0x000d
        /*0026*/ 	.short	0x0048
        /*0028*/ 	.byte	0x00, 0xf4, 0x21, 0x00


	//----- nvinfo : EIATTR_KPARAM_INFO
	.align		4
.L_11:
        /*002c*/ 	.byte	0x04, 0x17
        /*002e*/ 	.short	(.L_13 - .L_12)
.L_12:
        /*0030*/ 	.word	0x00000000
        /*0034*/ 	.short	0x000c
        /*0036*/ 	.short	0x0040
        /*0038*/ 	.byte	0x00, 0xf4, 0x21, 0x00


	//----- nvinfo : EIATTR_KPARAM_INFO
	.align		4
.L_13:
        /*003c*/ 	.byte	0x04, 0x17
        /*003e*/ 	.short	(.L_15 - .L_14)
.L_14:
        /*0040*/ 	.word	0x00000000
        /*0044*/ 	.short	0x000b
        /*0046*/ 	.short	0x0038
        /*0048*/ 	.byte	0x00, 0xf0, 0x11, 0x00


	//----- nvinfo : EIATTR_KPARAM_INFO
	.align		4
.L_15:
        /*004c*/ 	.byte	0x04, 0x17
        /*004e*/ 	.short	(.L_17 - .L_16)
.L_16:
        /*0050*/ 	.word	0x00000000
        /*0054*/ 	.short	0x000a
        /*0056*/ 	.short	0x0034
        /*0058*/ 	.byte	0x00, 0xf0, 0x11, 0x00


	//----- nvinfo : EIATTR_KPARAM_INFO
	.align		4
.L_17:
        /*005c*/ 	.byte	0x04, 0x17
        /*005e*/ 	.short	(.L_19 - .L_18)
.L_18:
        /*0060*/ 	.word	0x00000000
        /*0064*/ 	.short	0x0009
        /*0066*/ 	.short	0x0030
        /*0068*/ 	.byte	0x00, 0xf0, 0x11, 0x00


	//----- nvinfo : EIATTR_KPARAM_INFO
	.align		4
.L_19:
        /*006c*/ 	.byte	0x04, 0x17
        /*006e*/ 	.short	(.L_21 - .L_20)
.L_20:
        /*0070*/ 	.word	0x00000000
        /*0074*/ 	.short	0x0008
        /*0076*/ 	.short	0x002c
        /*0078*/ 	.byte	0x00, 0xf0, 0x11, 0x00


	//----- nvinfo : EIATTR_KPARAM_INFO
	.align		4
.L_21:
        /*007c*/ 	.byte	0x04, 0x17
        /*007e*/ 	.short	(.L_23 - .L_22)
.L_22:
        /*0080*/ 	.word	0x00000000
        /*0084*/ 	.short	0x0007
        /*0086*/ 	.short	0x0028
        /*0088*/ 	.byte	0x00, 0xf0, 0x11, 0x00


	//----- nvinfo : EIATTR_KPARAM_INFO
	.align		4
.L_23:
        /*008c*/ 	.byte	0x04, 0x17
        /*008e*/ 	.short	(.L_25 - .L_24)
.L_24:
        /*0090*/ 	.word	0x00000000
        /*0094*/ 	.short	0x0006
        /*0096*/ 	.short	0x0024
        /*0098*/ 	.byte	0x00, 0xf0, 0x11, 0x00


	//----- nvinfo : EIATTR_KPARAM_INFO
	.align		4
.L_25:
        /*009c*/ 	.byte	0x04, 0x17
        /*009e*/ 	.short	(.L_27 - .L_26)
.L_26:
        /*00a0*/ 	.word	0x00000000
        /*00a4*/ 	.short	0x0005
        /*00a6*/ 	.short	0x0020
        /*00a8*/ 	.byte	0x00, 0xf0, 0x11, 0x00


	//----- nvinfo : EIATTR_KPARAM_INFO
	.align		4
.L_27:
        /*00ac*/ 	.byte	0x04, 0x17
        /*00ae*/ 	.short	(.L_29 - .L_28)
.L_28:
        /*00b0*/ 	.word	0x00000000
        /*00b4*/ 	.short	0x0004
        /*00b6*/ 	.short	0x001c
        /*00b8*/ 	.byte	0x00, 0xf0, 0x11, 0x00


	//----- nvinfo : EIATTR_KPARAM_INFO
	.align		4
.L_29:
        /*00bc*/ 	.byte	0x04, 0x17
        /*00be*/ 	.short	(.L_31 - .L_30)
.L_30:
        /*00c0*/ 	.word	0x00000000
        /*00c4*/ 	.short	0x0003
        /*00c6*/ 	.short	0x0018
        /*00c8*/ 	.byte	0x00, 0xf0, 0x11, 0x00


	//----- nvinfo : EIATTR_KPARAM_INFO
	.align		4
.L_31:
        /*00cc*/ 	.byte	0x04, 0x17
        /*00ce*/ 	.short	(.L_33 - .L_32)
.L_32:
        /*00d0*/ 	.word	0x00000000
        /*00d4*/ 	.short	0x0002
        /*00d6*/ 	.short	0x0010
        /*00d8*/ 	.byte	0x00, 0xf4, 0x21, 0x00


	//----- nvinfo : EIATTR_KPARAM_INFO
	.align		4
.L_33:
        /*00dc*/ 	.byte	0x04, 0x17
        /*00de*/ 	.short	(.L_35 - .L_34)
.L_34:
        /*00e0*/ 	.word	0x00000000
        /*00e4*/ 	.short	0x0001
        /*00e6*/ 	.short	0x0008
        /*00e8*/ 	.byte	0x00, 0xf4, 0x21, 0x00


	//----- nvinfo : EIATTR_KPARAM_INFO
	.align		4
.L_35:
        /*00ec*/ 	.byte	0x04, 0x17
        /*00ee*/ 	.short	(.L_37 - .L_36)
.L_36:
        /*00f0*/ 	.word	0x00000000
        /*00f4*/ 	.short	0x0000
        /*00f6*/ 	.short	0x0000
        /*00f8*/ 	.byte	0x00, 0xf4, 0x21, 0x00


	//----- nvinfo : EIATTR_MAXREG_COUNT
	.align		4
.L_37:
        /*00fc*/ 	.byte	0x03, 0x1b
        /*00fe*/ 	.short	0x00ff


	//----- nvinfo : EIATTR_NUM_BARRIERS
	.align		4
        /*0100*/ 	.byte	0x02, 0x4c
        /*0102*/ 	.byte	0x01
	.zero		1


	//----- nvinfo : EIATTR_ANNOTATIONS
	.align		4
        /*0104*/ 	.byte	0x04, 0x55
        /*0106*/ 	.short	(.L_39 - .L_38)


	//   ....[0]....
.L_38:
        /*0108*/ 	.word	0x00000001
        /*010c*/ 	.byte	0x60, 0x05, 0x00, 0x00, 0x01, 0x00, 0x00, 0x00, 0x90, 0x05, 0x00, 0x00, 0x01, 0x00, 0x00, 0x00
        /* <DEDUP_REMOVED lines=124> */
        /*08dc*/ 	.byte	0x30, 0xec, 0x00, 0x00


	//----- nvinfo : EIATTR_MERCURY_ISA_VERSION
	.align		4
.L_39:
        /*08e0*/ 	.byte	0x03, 0x5f
        /*08e2*/ 	.short	0x0000


	//----- nvinfo : EIATTR_EXIT_INSTR_OFFSETS
	.align		4
        /*08e4*/ 	.byte	0x04, 0x1c
        /*08e6*/ 	.short	(.L_41 - .L_40)


	//   ....[0]....
.L_40:
        /*08e8*/ 	.word	0x0000f4f0


	//   ....[1]....
        /*08ec*/ 	.word	0x0000f520


	//----- nvinfo : EIATTR_REQNTID
	.align		4
.L_41:
        /*08f0*/ 	.byte	0x04, 0x10
        /*08f2*/ 	.short	(.L_43 - .L_42)
.L_42:
        /*08f4*/ 	.word	0x00000100
        /*08f8*/ 	.word	0x00000001
        /*08fc*/ 	.word	0x00000001
.L_43:


//--------------------- .nv.callgraph             --------------------------
	.section	.nv.callgraph,"",@"SHT_CUDA_CALLGRAPH"
	.align	4
	.sectionentsize	8
	.align		4
        /*0000*/ 	.word	0x00000000
	.align		4
        /*0004*/ 	.word	0xffffffff
	.align		4
        /*0008*/ 	.word	0x00000000
	.align		4
        /*000c*/ 	.word	0xfffffffe
	.align		4
        /*0010*/ 	.word	0x00000000
	.align		4
        /*0014*/ 	.word	0xfffffffd
	.align		4
        /*0018*/ 	.word	0x00000000
	.align		4
        /*001c*/ 	.word	0xfffffffc


//--------------------- .nv.rel.action            --------------------------
	.section	.nv.rel.action,"",@"SHT_CUDA_RELOCINFO"
	.align	8
	.sectionentsize	8
        /*0000*/ 	.byte	0x73, 0x00, 0x00, 0x00, 0x00, 0x00, 0x00, 0x00, 0x00, 0x00, 0x00, 0x11, 0x25, 0x00, 0x05, 0x36


//--------------------- .nv.constant0.matmul_kernel --------------------------
	.section	.nv.constant0.matmul_kernel,"a",@progbits
	.sectionflags	@""
	.align	4
.nv.constant0.matmul_kernel:
	.zero		432


//--------------------- .text.matmul_kernel       --------------------------
	.section	.text.matmul_kernel,"ax",@progbits
	.sectioninfo	@"SHI_REGISTERS=255"
	.align	128
        .global         matmul_kernel
        .type           matmul_kernel,@function
        .size           matmul_kernel,(.L_x_5 - matmul_kernel)
        .other          matmul_kernel,@"STO_CUDA_ENTRY STV_DEFAULT"
matmul_kernel:
.text.matmul_kernel:
[----:B------:R-:W-:-:S03]  /*0000*/  IMAD.MOV.U32 R1, RZ, RZ, c[0x0][0x28] ;  /* 0x00000a00ff017624 */ /* 0x000fc600078e00ff */
[----:B------:R-:W-:Y:S01]  /*0010*/  IMAD.MOV.U32 R0, RZ, RZ, c[0x0][0x17c] ;  /* 0x00005f00ff007624 */ /* 0x000fe200078e00ff */
[----:B------:R-:W0:Y:S01]  /*0020*/  S2R R5, SR_CTAID.X ;  /* 0x0000000000057919 */ /* 0x000e220000002500 */
[----:B------:R-:W-:Y:S01]  /*0030*/  IADD3 R1, R1, -0x190, RZ ;  /* 0xfffffe7001017810 */ /* 0x000fe20007ffe0ff */
[----:B------:R-:W-:Y:S01]  /*0040*/  ULDC UR4, c[0x0][0x180] ;  /* 0x0000600000047ab9 */ /* 0x000fe20000000800 */
[----:B------:R-:W-:Y:S01]  /*0050*/  MOV R51, c[0x0][0x180] ;  /* 0x0000600000337a02 */ /* 0x000fe20000000f00 */
[----:B------:R-:W1:Y:S01]  /*0060*/  S2R R40, SR_TID.X ;  /* 0x0000000000287919 */ /* 0x000e620000002100 */
[----:B------:R-:W-:Y:S01]  /*0070*/  IADD3 R0, R0, 0xff, RZ ;  /* 0x000000ff00007810 */ /* 0x000fe20007ffe0ff */
[----:B------:R-:W-:Y:S01]  /*0080*/  ULDC.64 UR6, c[0x0][0x118] ;  /* 0x0000460000067ab9 */ /* 0x000fe20000000a00 */
[----:B------:R-:W-:Y:S02]  /*0090*/  IADD3 R51, R51, 0x7f, RZ ;  /* 0x0000007f33337810 */ /* 0x000fe40007ffe0ff */
[----:B------:R-:W-:-:S04]  /*00a0*/  SHF.R.S32.HI R3, RZ, 0x1f, R0 ;  /* 0x0000001fff037819 */ /* 0x000fc80000011400 */
[----:B------:R-:W-:-:S04]  /*00b0*/  LEA.HI R3, R3, R0, RZ, 0x8 ;  /* 0x0000000003037211 */ /* 0x000fc800078f40ff */
[----:B------:R-:W-:-:S05]  /*00c0*/  SHF.R.S32.HI R3, RZ, 0x8, R3 ;  /* 0x00000008ff037819 */ /* 0x000fca0000011403 */
[----:B------:R-:W-:Y:S01]  /*00d0*/  IMAD.SHL.U32 R4, R3, 0x8, RZ ;  /* 0x0000000803047824 */ /* 0x000fe200078e00ff */
[----:B0-----:R-:W-:-:S04]  /*00e0*/  IABS R8, R5 ;  /* 0x0000000500087213 */ /* 0x001fc80000000000 */
[-C--:B------:R-:W-:Y:S02]  /*00f0*/  IABS R7, R4.reuse ;  /* 0x0000000400077213 */ /* 0x080fe40000000000 */
[----:B------:R-:W-:Y:S02]  /*0100*/  IABS R10, R4 ;  /* 0x00000004000a7213 */ /* 0x000fe40000000000 */
[----:B------:R-:W0:Y:S01]  /*0110*/  I2F.RP R0, R7 ;  /* 0x0000000700007306 */ /* 0x000e220000209400 */
[----:B-1----:R-:W-:-:S07]  /*0120*/  LOP3.LUT R42, R40, 0x80, RZ, 0xc0, !PT ;  /* 0x00000080282a7812 */ /* 0x002fce00078ec0ff */
[----:B0-----:R-:W0:Y:S02]  /*0130*/  MUFU.RCP R0, R0 ;  /* 0x0000000000007308 */ /* 0x001e240000001000 */
[----:B0-----:R-:W-:Y:S01]  /*0140*/  IADD3 R2, R0, 0xffffffe, RZ ;  /* 0x0ffffffe00027810 */ /* 0x001fe20007ffe0ff */
[----:B------:R-:W-:-:S05]  /*0150*/  IMAD.MOV R0, RZ, RZ, -R10 ;  /* 0x000000ffff007224 */ /* 0x000fca00078e0a0a */
[----:B------:R0:W1:Y:S02]  /*0160*/  F2I.FTZ.U32.TRUNC.NTZ R3, R2 ;  /* 0x0000000200037305 */ /* 0x000064000021f000 */
[----:B0-----:R-:W-:Y:S02]  /*0170*/  IMAD.MOV.U32 R2, RZ, RZ, RZ ;  /* 0x000000ffff027224 */ /* 0x001fe400078e00ff */
[----:B-1----:R-:W-:-:S04]  /*0180*/  IMAD.MOV R6, RZ, RZ, -R3 ;  /* 0x000000ffff067224 */ /* 0x002fc800078e0a03 */
[----:B------:R-:W-:Y:S02]  /*0190*/  IMAD R9, R6, R7, RZ ;  /* 0x0000000706097224 */ /* 0x000fe400078e02ff */
[----:B------:R-:W-:Y:S02]  /*01a0*/  IMAD.MOV.U32 R6, RZ, RZ, R8 ;  /* 0x000000ffff067224 */ /* 0x000fe400078e0008 */
[----:B------:R-:W-:-:S06]  /*01b0*/  IMAD.HI.U32 R3, R3, R9, R2 ;  /* 0x0000000903037227 */ /* 0x000fcc00078e0002 */
[----:B------:R-:W-:-:S04]  /*01c0*/  IMAD.HI.U32 R3, R3, R6, RZ ;  /* 0x0000000603037227 */ /* 0x000fc800078e00ff */
[----:B------:R-:W-:-:S05]  /*01d0*/  IMAD R0, R3, R0, R6 ;  /* 0x0000000003007224 */ /* 0x000fca00078e0206 */
[----:B------:R-:W-:-:S13]  /*01e0*/  ISETP.GT.U32.AND P1, PT, R7, R0, PT ;  /* 0x000000000700720c */ /* 0x000fda0003f24070 */
[----:B------:R-:W-:Y:S01]  /*01f0*/  @!P1 IMAD.IADD R0, R0, 0x1, -R7 ;  /* 0x0000000100009824 */ /* 0x000fe200078e0a07 */
[----:B------:R-:W-:Y:S02]  /*0200*/  @!P1 IADD3 R3, R3, 0x1, RZ ;  /* 0x0000000103039810 */ /* 0x000fe40007ffe0ff */
[----:B------:R-:W-:Y:S02]  /*0210*/  ISETP.NE.AND P1, PT, R4, RZ, PT ;  /* 0x000000ff0400720c */ /* 0x000fe40003f25270 */
[----:B------:R-:W-:Y:S02]  /*0220*/  ISETP.GE.U32.AND P0, PT, R0, R7, PT ;  /* 0x000000070000720c */ /* 0x000fe40003f06070 */
[----:B------:R-:W-:-:S04]  /*0230*/  LOP3.LUT R0, R5, R4, RZ, 0x3c, !PT ;  /* 0x0000000405007212 */ /* 0x000fc800078e3cff */
[----:B------:R-:W-:Y:S01]  /*0240*/  ISETP.GE.AND P2, PT, R0, RZ, PT ;  /* 0x000000ff0000720c */ /* 0x000fe20003f46270 */
[----:B------:R-:W-:-:S05]  /*0250*/  IMAD.MOV.U32 R0, RZ, RZ, c[0x0][0x178] ;  /* 0x00005e00ff007624 */ /* 0x000fca00078e00ff */
[----:B------:R-:W-:Y:S02]  /*0260*/  IADD3 R0, R0, 0xf, RZ ;  /* 0x0000000f00007810 */ /* 0x000fe40007ffe0ff */
[----:B------:R-:W-:-:S05]  /*0270*/  @P0 IADD3 R3, R3, 0x1, RZ ;  /* 0x0000000103030810 */ /* 0x000fca0007ffe0ff */
[----:B------:R-:W-:Y:S01]  /*0280*/  IMAD.MOV.U32 R2, RZ, RZ, R3 ;  /* 0x000000ffff027224 */ /* 0x000fe200078e0003 */
[----:B------:R-:W-:-:S04]  /*0290*/  SHF.R.S32.HI R3, RZ, 0x1f, R0 ;  /* 0x0000001fff037819 */ /* 0x000fc80000011400 */
[----:B------:R-:W-:Y:S02]  /*02a0*/  @!P2 IADD3 R2, -R2, RZ, RZ ;  /* 0x000000ff0202a210 */ /* 0x000fe40007ffe1ff */
[----:B------:R-:W-:Y:S02]  /*02b0*/  @!P1 LOP3.LUT R2, RZ, R4, RZ, 0x33, !PT ;  /* 0x00000004ff029212 */ /* 0x000fe400078e33ff */
[----:B------:R-:W-:-:S03]  /*02c0*/  LEA.HI R3, R3, R0, RZ, 0x4 ;  /* 0x0000000003037211 */ /* 0x000fc600078f20ff */
[----:B------:R-:W-:Y:S02]  /*02d0*/  IMAD.SHL.U32 R6, R2, 0x8, RZ ;  /* 0x0000000802067824 */ /* 0x000fe400078e00ff */
[----:B------:R-:W-:-:S03]  /*02e0*/  IMAD.MOV R2, RZ, RZ, -R2 ;  /* 0x000000ffff027224 */ /* 0x000fc600078e0a02 */
[----:B------:R-:W-:Y:S01]  /*02f0*/  LEA.HI.SX32 R3, R3, -R6, 0x1c ;  /* 0x8000000603037211 */ /* 0x000fe200078fe2ff */
[----:B------:R-:W-:-:S03]  /*0300*/  IMAD R4, R4, R2, R5 ;  /* 0x0000000204047224 */ /* 0x000fc600078e0205 */
[----:B------:R-:W-:Y:S02]  /*0310*/  IMNMX R11, R3, 0x8, PT ;  /* 0x00000008030b7817 */ /* 0x000fe40003800200 */
[----:B------:R-:W-:Y:S02]  /*0320*/  IABS R9, R4 ;  /* 0x0000000400097213 */ /* 0x000fe40000000000 */
[----:B------:R-:W-:-:S04]  /*0330*/  IABS R7, R11 ;  /* 0x0000000b00077213 */ /* 0x000fc80000000000 */
[----:B------:R-:W0:Y:S08]  /*0340*/  I2F.RP R0, R7 ;  /* 0x0000000700007306 */ /* 0x000e300000209400 */
[----:B0-----:R-:W0:Y:S02]  /*0350*/  MUFU.RCP R0, R0 ;  /* 0x0000000000007308 */ /* 0x001e240000001000 */
[----:B0-----:R-:W-:-:S06]  /*0360*/  IADD3 R3, R0, 0xffffffe, RZ ;  /* 0x0ffffffe00037810 */ /* 0x001fcc0007ffe0ff */
[----:B------:R-:W0:Y:S02]  /*0370*/  F2I.FTZ.U32.TRUNC.NTZ R3, R3 ;  /* 0x0000000300037305 */ /* 0x000e24000021f000 */
[----:B0-----:R-:W-:-:S04]  /*0380*/  IMAD.MOV R8, RZ, RZ, -R3 ;  /* 0x000000ffff087224 */ /* 0x001fc800078e0a03 */
[----:B------:R-:W-:Y:S01]  /*0390*/  IMAD.MOV.U32 R2, RZ, RZ, R8 ;  /* 0x000000ffff027224 */ /* 0x000fe200078e0008 */
[----:B------:R-:W-:-:S03]  /*03a0*/  IABS R8, R11 ;  /* 0x0000000b00087213 */ /* 0x000fc60000000000 */
[----:B------:R-:W-:Y:S02]  /*03b0*/  IMAD R5, R2, R7, RZ ;  /* 0x0000000702057224 */ /* 0x000fe400078e02ff */
[----:B------:R-:W-:Y:S02]  /*03c0*/  IMAD.MOV.U32 R2, RZ, RZ, RZ ;  /* 0x000000ffff027224 */ /* 0x000fe400078e00ff */
[----:B------:R-:W-:Y:S02]  /*03d0*/  IMAD.MOV R0, RZ, RZ, -R8 ;  /* 0x000000ffff007224 */ /* 0x000fe400078e0a08 */
[----:B------:R-:W-:Y:S01]  /*03e0*/  IMAD.HI.U32 R2, R3, R5, R2 ;  /* 0x0000000503027227 */ /* 0x000fe200078e0002 */
[----:B------:R-:W-:-:S05]  /*03f0*/  LOP3.LUT R3, R40, 0xf, RZ, 0xc0, !PT ;  /* 0x0000000f28037812 */ /* 0x000fca00078ec0ff */
        /* <DEDUP_REMOVED lines=8> */
[----:B------:R-:W-:-:S07]  /*0480*/  ISETP.GE.AND P2, PT, R0, RZ, PT ;  /* 0x000000ff0000720c */ /* 0x000fce0003f46270 */
[----:B------:R-:W-:Y:S02]  /*0490*/  @P0 IADD3 R2, R2, 0x1, RZ ;  /* 0x0000000102020810 */ /* 0x000fe40007ffe0ff */
[----:B------:R-:W-:-:S04]  /*04a0*/  ISETP.GT.AND P0, PT, R51, 0x7f, PT ;  /* 0x0000007f3300780c */ /* 0x000fc80003f04270 */
[----:B------:R-:W-:Y:S01]  /*04b0*/  @!P2 IMAD.MOV R2, RZ, RZ, -R2 ;  /* 0x000000ffff02a224 */ /* 0x000fe200078e0a02 */
[----:B------:R-:W-:-:S05]  /*04c0*/  @!P1 LOP3.LUT R2, RZ, R11, RZ, 0x33, !PT ;  /* 0x0000000bff029212 */ /* 0x000fca00078e33ff */
[----:B------:R-:W-:Y:S02]  /*04d0*/  IMAD.MOV R0, RZ, RZ, -R2 ;  /* 0x000000ffff007224 */ /* 0x000fe400078e0a02 */
[----:B------:R-:W-:Y:S02]  /*04e0*/  IMAD.SHL.U32 R10, R2, 0x100, RZ ;  /* 0x00000100020a7824 */ /* 0x000fe400078e00ff */
[----:B------:R-:W-:Y:S01]  /*04f0*/  IMAD R0, R11, R0, R4 ;  /* 0x000000000b007224 */ /* 0x000fe200078e0204 */
[----:B------:R-:W-:-:S03]  /*0500*/  SHF.R.U32.HI R4, RZ, 0x4, R40 ;  /* 0x00000004ff047819 */ /* 0x000fc60000011628 */
[----:B------:R-:W-:Y:S01]  /*0510*/  IMAD.IADD R0, R6, 0x1, R0 ;  /* 0x0000000106007824 */ /* 0x000fe200078e0200 */
[----:B------:R-:W-:-:S03]  /*0520*/  SGXT.U32 R46, R4, 0x4 ;  /* 0x00000004042e781a */ /* 0x000fc60000000000 */
[----:B------:R-:W-:Y:S01]  /*0530*/  IMAD R48, R0, 0x10, R3 ;  /* 0x0000001000307824 */ /* 0x000fe200078e0203 */
[C---:B------:R-:W-:Y:S02]  /*0540*/  LOP3.LUT R60, R46.reuse, 0x10, RZ, 0xfc, !PT ;  /* 0x000000102e3c7812 */ /* 0x040fe400078efcff */
[C---:B------:R-:W-:Y:S02]  /*0550*/  LOP3.LUT R62, R46.reuse, 0x20, RZ, 0xfc, !PT ;  /* 0x000000202e3e7812 */ /* 0x040fe400078efcff */
[----:B------:R0:W-:Y:S01]  /*0560*/  STL [R1+0xcc], R48 ;  /* 0x0000cc3001007387 */ /* 0x0001e20000100800 */
[C---:B------:R-:W-:Y:S02]  /*0570*/  LOP3.LUT R64, R46.reuse, 0x40, RZ, 0xfc, !PT ;  /* 0x000000402e407812 */ /* 0x040fe400078efcff */
[C---:B------:R-:W-:Y:S01]  /*0580*/  LOP3.LUT R38, R46.reuse, 0x50, RZ, 0xfc, !PT ;  /* 0x000000502e267812 */ /* 0x040fe200078efcff */
[----:B------:R0:W-:Y:S01]  /*0590*/  STL [R1+0xc8], R10 ;  /* 0x0000c80a01007387 */ /* 0x0001e20000100800 */
[----:B------:R-:W-:Y:S01]  /*05a0*/  LOP3.LUT R44, R46, 0x60, RZ, 0xfc, !PT ;  /* 0x000000602e2c7812 */ /* 0x000fe200078efcff */
[----:B------:R-:W-:Y:S05]  /*05b0*/  @P0 BRA `(.L_x_0) ;  /* 0x0000008000000947 */ /* 0x000fea0003800000 */
[----:B------:R-:W-:Y:S01]  /*05c0*/  IMAD.SHL.U32 R0, R40, 0x20, RZ ;  /* 0x0000002028007824 */ /* 0x000fe200078e00ff */
[----:B------:R-:W-:Y:S01]  /*05d0*/  CS2R R56, SRZ ;  /* 0x0000000000387805 */ /* 0x000fe2000001ff00 */
[----:B------:R-:W-:Y:S01]  /*05e0*/  CS2R R4, SRZ ;  /* 0x0000000000047805 */ /* 0x000fe2000001ff00 */
[----:B------:R-:W-:Y:S01]  /*05f0*/  CS2R R58, SRZ ;  /* 0x00000000003a7805 */ /* 0x000fe2000001ff00 */
[----:B------:R-:W-:Y:S01]  /*0600*/  CS2R R2, SRZ ;  /* 0x0000000000027805 */ /* 0x000fe2000001ff00 */
[----:B------:R-:W-:-:S05]  /*0610*/  LOP3.LUT R0, R0, 0x60, RZ, 0xc0, !PT ;  /* 0x0000006000007812 */ /* 0x000fca00078ec0ff */
[----:B------:R1:W-:Y:S01]  /*0620*/  STL [R1+0xd0], R0 ;  /* 0x0000d00001007387 */ /* 0x0003e20000100800 */
[----:B------:R-:W-:Y:S05]  /*0630*/  BRA `(.L_x_1) ;  /* 0x0000e5d000007947 */ /* 0x000fea0003800000 */
.L_x_0:
[----:B------:R-:W-:Y:S01]  /*0640*/  IABS R5, c[0x0][0x17c] ;  /* 0x00005f0000057a13 */ /* 0x000fe20000000000 */
[----:B------:R-:W-:Y:S01]  /*0650*/  IMAD R58, R64, c[0x0][0x188], RZ ;  /* 0x00006200403a7a24 */ /* 0x000fe200078e02ff */
[----:B------:R-:W-:Y:S02]  /*0660*/  IABS R17, c[0x0][0x178] ;  /* 0x00005e0000117a13 */ /* 0x000fe40000000000 */
[----:B------:R-:W1:Y:S01]  /*0670*/  I2F.RP R0, R5 ;  /* 0x0000000500007306 */ /* 0x000e620000209400 */
[----:B------:R-:W-:Y:S02]  /*0680*/  LEA.HI R2, R42, R10, RZ, 0x19 ;  /* 0x0000000a2a027211 */ /* 0x000fe400078fc8ff */
[----:B------:R-:W-:Y:S02]  /*0690*/  LOP3.LUT R236, RZ, c[0x0][0x17c], RZ, 0x33, !PT ;  /* 0x00005f00ffec7a12 */ /* 0x000fe400078e33ff */
[----:B------:R-:W-:-:S02]  /*06a0*/  IABS R237, R2 ;  /* 0x0000000200ed7213 */ /* 0x000fc40000000000 */
[C---:B------:R-:W-:Y:S01]  /*06b0*/  IADD3 R12, R2.reuse, 0xfc, RZ ;  /* 0x000000fc020c7810 */ /* 0x040fe20007ffe0ff */
[----:B------:R-:W2:Y:S01]  /*06c0*/  I2F.RP R3, R17 ;  /* 0x0000001100037306 */ /* 0x000ea20000209400 */
[C---:B------:R-:W-:Y:S02]  /*06d0*/  IADD3 R14, R2.reuse, 0xf8, RZ ;  /* 0x000000f8020e7810 */ /* 0x040fe40007ffe0ff */
[----:B------:R-:W-:Y:S02]  /*06e0*/  ISETP.GE.AND P5, PT, R2, RZ, PT ;  /* 0x000000ff0200720c */ /* 0x000fe40003fa6270 */
[----:B------:R-:W-:Y:S02]  /*06f0*/  IABS R15, R14 ;  /* 0x0000000e000f7213 */ /* 0x000fe40000000000 */
[----:B------:R-:W-:Y:S01]  /*0700*/  ISETP.GE.AND P4, PT, R12, RZ, PT ;  /* 0x000000ff0c00720c */ /* 0x000fe20003f86270 */
[----:B-1----:R-:W1:Y:S01]  /*0710*/  MUFU.RCP R0, R0 ;  /* 0x0000000000007308 */ /* 0x002e620000001000 */
[----:B------:R-:W-:-:S02]  /*0720*/  IADD3 R16, R2, 0xea, RZ ;  /* 0x000000ea02107810 */ /* 0x000fc40007ffe0ff */
[C---:B------:R-:W-:Y:S02]  /*0730*/  IADD3 R18, R2.reuse, 0xc2, RZ ;  /* 0x000000c202127810 */ /* 0x040fe40007ffe0ff */
[----:B------:R-:W-:Y:S02]  /*0740*/  IABS R37, R16 ;  /* 0x0000001000257213 */ /* 0x000fe40000000000 */
[----:B------:R-:W-:Y:S01]  /*0750*/  IABS R99, R18 ;  /* 0x0000001200637213 */ /* 0x000fe20000000000 */
[----:B--2---:R-:W2:Y:S01]  /*0760*/  MUFU.RCP R3, R3 ;  /* 0x0000000300037308 */ /* 0x004ea20000001000 */
[C---:B------:R-:W-:Y:S02]  /*0770*/  IADD3 R20, R2.reuse, 0x16, RZ ;  /* 0x0000001602147810 */ /* 0x040fe40007ffe0ff */
[----:B------:R-:W-:Y:S02]  /*0780*/  IADD3 R22, R2, 0x14, RZ ;  /* 0x0000001402167810 */ /* 0x000fe40007ffe0ff */
[----:B------:R-:W-:-:S02]  /*0790*/  IABS R53, R20 ;  /* 0x0000001400357213 */ /* 0x000fc40000000000 */
[----:B------:R-:W-:Y:S02]  /*07a0*/  IABS R149, R22 ;  /* 0x0000001600957213 */ /* 0x000fe40000000000 */
[----:B-1----:R-:W-:Y:S02]  /*07b0*/  IADD3 R6, R0, 0xffffffe, RZ ;  /* 0x0ffffffe00067810 */ /* 0x002fe40007ffe0ff */
[C---:B------:R-:W-:Y:S02]  /*07c0*/  IADD3 R24, R2.reuse, 0x12, RZ ;  /* 0x0000001202187810 */ /* 0x040fe40007ffe0ff */
[----:B------:R1:W3:Y:S01]  /*07d0*/  F2I.FTZ.U32.TRUNC.NTZ R7, R6 ;  /* 0x0000000600077305 */ /* 0x0002e2000021f000 */
[----:B------:R-:W-:Y:S02]  /*07e0*/  IADD3 R26, R2, 0x10, RZ ;  /* 0x00000010021a7810 */ /* 0x000fe40007ffe0ff */
[----:B--2---:R-:W-:Y:S02]  /*07f0*/  IADD3 R8, R3, 0xffffffe, RZ ;  /* 0x0ffffffe03087810 */ /* 0x004fe40007ffe0ff */
[----:B------:R-:W-:-:S02]  /*0800*/  IABS R41, R24 ;  /* 0x0000001800297213 */ /* 0x000fc40000000000 */
[----:B------:R-:W-:Y:S01]  /*0810*/  IABS R35, R26 ;  /* 0x0000001a00237213 */ /* 0x000fe20000000000 */
[----:B------:R2:W4:Y:S01]  /*0820*/  F2I.FTZ.U32.TRUNC.NTZ R9, R8 ;  /* 0x0000000800097305 */ /* 0x000522000021f000 */
[----:B-1----:R-:W-:Y:S01]  /*0830*/  IMAD.MOV.U32 R6, RZ, RZ, RZ ;  /* 0x000000ffff067224 */ /* 0x002fe200078e00ff */
[C---:B------:R-:W-:Y:S02]  /*0840*/  IADD3 R28, R2.reuse, 0xe, RZ ;  /* 0x0000000e021c7810 */ /* 0x040fe40007ffe0ff */
[C---:B------:R-:W-:Y:S02]  /*0850*/  IADD3 R32, R2.reuse, 0x8, RZ ;  /* 0x0000000802207810 */ /* 0x040fe40007ffe0ff */
[----:B------:R-:W-:Y:S01]  /*0860*/  IABS R29, R28 ;  /* 0x0000001c001d7213 */ /* 0x000fe20000000000 */
[----:B---3--:R-:W-:Y:S01]  /*0870*/  IMAD.MOV R4, RZ, RZ, -R7 ;  /* 0x000000ffff047224 */ /* 0x008fe200078e0a07 */
[C---:B------:R-:W-:Y:S01]  /*0880*/  IADD3 R30, R2.reuse, 0xa, RZ ;  /* 0x0000000a021e7810 */ /* 0x040fe20007ffe0ff */
[----:B--2---:R-:W-:Y:S01]  /*0890*/  IMAD.MOV.U32 R8, RZ, RZ, RZ ;  /* 0x000000ffff087224 */ /* 0x004fe200078e00ff */
[----:B------:R-:W-:Y:S01]  /*08a0*/  IADD3 R34, R2, 0x6, RZ ;  /* 0x0000000602227810 */ /* 0x000fe20007ffe0ff */
[----:B------:R-:W-:Y:S01]  /*08b0*/  IMAD R11, R4, R5, RZ ;  /* 0x00000005040b7224 */ /* 0x000fe200078e02ff */
[----:B------:R-:W-:-:S02]  /*08c0*/  IABS R23, R30 ;  /* 0x0000001e00177213 */ /* 0x000fc40000000000 */
[C---:B------:R-:W-:Y:S01]  /*08d0*/  IADD3 R36, R2.reuse, 0x4, RZ ;  /* 0x0000000402247810 */ /* 0x040fe20007ffe0ff */
[----:B0---4-:R-:W-:Y:S02]  /*08e0*/  IMAD.MOV R10, RZ, RZ, -R9 ;  /* 0x000000ffff0a7224 */ /* 0x011fe400078e0a09 */
[----:B------:R-:W-:Y:S01]  /*08f0*/  IMAD.HI.U32 R0, R7, R11, R6 ;  /* 0x0000000b07007227 */ /* 0x000fe200078e0006 */
[----:B------:R-:W-:Y:S02]  /*0900*/  IABS R6, R48 ;  /* 0x0000003000067213 */ /* 0x000fe40000000000 */
[----:B------:R-:W-:Y:S01]  /*0910*/  IABS R11, R12 ;  /* 0x0000000c000b7213 */ /* 0x000fe20000000000 */
[----:B------:R-:W-:Y:S01]  /*0920*/  IMAD.MOV.U32 R4, RZ, RZ, R10 ;  /* 0x000000ffff047224 */ /* 0x000fe200078e000a */
[----:B------:R-:W-:Y:S01]  /*0930*/  IADD3 R10, R2, 0xfe, RZ ;  /* 0x000000fe020a7810 */ /* 0x000fe20007ffe0ff */
[----:B------:R-:W-:Y:S01]  /*0940*/  IMAD.HI.U32 R3, R0, R237, RZ ;  /* 0x000000ed00037227 */ /* 0x000fe200078e00ff */
[----:B------:R-:W-:-:S02]  /*0950*/  IADD3 R12, R2, 0xee, RZ ;  /* 0x000000ee020c7810 */ /* 0x000fc40007ffe0ff */
[----:B------:R-:W-:Y:S01]  /*0960*/  ISETP.GE.AND P1, PT, R10, RZ, PT ;  /* 0x000000ff0a00720c */ /* 0x000fe20003f26270 */
[----:B------:R-:W-:Y:S01]  /*0970*/  IMAD R7, R4, R17, RZ ;  /* 0x0000001104077224 */ /* 0x000fe200078e02ff */
[----:B------:R-:W-:Y:S02]  /*0980*/  IABS R4, R10 ;  /* 0x0000000a00047213 */ /* 0x000fe40000000000 */
[----:B------:R-:W-:Y:S01]  /*0990*/  IADD3 R10, R2, 0xf2, RZ ;  /* 0x000000f2020a7810 */ /* 0x000fe20007ffe0ff */
[----:B------:R-:W-:Y:S01]  /*09a0*/  IMAD.HI.U32 R8, R9, R7, R8 ;  /* 0x0000000709087227 */ /* 0x000fe200078e0008 */
[----:B------:R-:W-:Y:S02]  /*09b0*/  IABS R31, R12 ;  /* 0x0000000c001f7213 */ /* 0x000fe40000000000 */
[----:B------:R-:W-:Y:S01]  /*09c0*/  IABS R25, R10 ;  /* 0x0000000a00197213 */ /* 0x000fe20000000000 */
[----:B------:R-:W-:Y:S01]  /*09d0*/  IMAD.MOV.U32 R9, RZ, RZ, R4 ;  /* 0x000000ffff097224 */ /* 0x000fe200078e0004 */
[----:B------:R-:W-:Y:S01]  /*09e0*/  IADD3 R4, -R3, RZ, RZ ;  /* 0x000000ff03047210 */ /* 0x000fe20007ffe1ff */
[----:B------:R-:W-:Y:S01]  /*09f0*/  IMAD.MOV.U32 R7, RZ, RZ, R6 ;  /* 0x000000ffff077224 */ /* 0x000fe200078e0006 */
[----:B------:R-:W-:Y:S01]  /*0a00*/  IABS R153, R36 ;  /* 0x0000002400997213 */ /* 0x000fe20000000000 */
[----:B------:R-:W-:-:S04]  /*0a10*/  IMAD.HI.U32 R3, R0, R9, RZ ;  /* 0x0000000900037227 */ /* 0x000fc800078e00ff */
[----:B------:R-:W-:Y:S02]  /*0a20*/  IMAD R237, R5, R4, R237 ;  /* 0x0000000405ed7224 */ /* 0x000fe400078e02ed */
[----:B------:R-:W-:-:S03]  /*0a30*/  IMAD.HI.U32 R8, R8, R7, RZ ;  /* 0x0000000708087227 */ /* 0x000fc600078e00ff */
[----:B------:R-:W-:Y:S01]  /*0a40*/  ISETP.GT.U32.AND P0, PT, R5, R237, PT ;  /* 0x000000ed0500720c */ /* 0x000fe20003f04070 */
[----:B------:R-:W-:Y:S02]  /*0a50*/  IMAD.MOV R8, RZ, RZ, -R8 ;  /* 0x000000ffff087224 */ /* 0x000fe400078e0a08 */
[----:B------:R-:W-:Y:S02]  /*0a60*/  IMAD.MOV R6, RZ, RZ, -R3 ;  /* 0x000000ffff067224 */ /* 0x000fe400078e0a03 */
[----:B------:R-:W-:Y:S01]  /*0a70*/  IMAD R8, R17, R8, R7 ;  /* 0x0000000811087224 */ /* 0x000fe200078e0207 */
[----:B------:R-:W-:Y:S01]  /*0a80*/  IADD3 R7, R2, 0xfa, RZ ;  /* 0x000000fa02077810 */ /* 0x000fe20007ffe0ff */
[----:B------:R-:W-:Y:S02]  /*0a90*/  IMAD R9, R5, R6, R9 ;  /* 0x0000000605097224 */ /* 0x000fe400078e0209 */
[----:B------:R-:W-:Y:S01]  /*0aa0*/  IMAD.HI.U32 R4, R0, R11, RZ ;  /* 0x0000000b00047227 */ /* 0x000fe200078e00ff */
[----:B------:R-:W-:-:S02]  /*0ab0*/  ISETP.GT.U32.AND P2, PT, R17, R8, PT ;  /* 0x000000081100720c */ /* 0x000fc40003f44070 */
[----:B------:R-:W-:Y:S01]  /*0ac0*/  ISETP.GT.U32.AND P6, PT, R5, R9, PT ;  /* 0x000000090500720c */ /* 0x000fe20003fc4070 */
[----:B------:R-:W-:Y:S01]  /*0ad0*/  @!P0 IMAD.IADD R237, R237, 0x1, -R5 ;  /* 0x00000001eded8824 */ /* 0x000fe200078e0a05 */
[----:B------:R-:W-:Y:S01]  /*0ae0*/  IABS R13, R7 ;  /* 0x00000007000d7213 */ /* 0x000fe20000000000 */
[----:B------:R-:W-:-:S03]  /*0af0*/  IMAD.MOV R4, RZ, RZ, -R4 ;  /* 0x000000ffff047224 */ /* 0x000fc600078e0a04 */
[C---:B------:R-:W-:Y:S01]  /*0b00*/  ISETP.GT.U32.AND P0, PT, R5.reuse, R237, PT ;  /* 0x000000ed0500720c */ /* 0x040fe20003f04070 */
[----:B------:R-:W-:Y:S01]  /*0b10*/  IMAD R11, R5, R4, R11 ;  /* 0x00000004050b7224 */ /* 0x000fe200078e020b */
[----:B------:R-:W-:Y:S01]  /*0b20*/  SHF.R.S32.HI R4, RZ, 0x1f, R51 ;  /* 0x0000001fff047819 */ /* 0x000fe20000011433 */
[----:B------:R-:W-:-:S03]  /*0b30*/  IMAD.HI.U32 R3, R0, R13, RZ ;  /* 0x0000000d00037227 */ /* 0x000fc600078e00ff */
[----:B------:R-:W-:Y:S01]  /*0b40*/  LEA.HI R51, R4, R51, RZ, 0x7 ;  /* 0x0000003304337211 */ /* 0x000fe200078f38ff */
[----:B------:R-:W-:Y:S01]  /*0b50*/  @!P2 IMAD.IADD R8, R8, 0x1, -R17 ;  /* 0x000000010808a824 */ /* 0x000fe200078e0a11 */
[----:B------:R-:W-:Y:S01]  /*0b60*/  ISETP.GT.U32.AND P3, PT, R5, R11, PT ;  /* 0x0000000b0500720c */ /* 0x000fe20003f64070 */
[----:B------:R-:W-:Y:S01]  /*0b70*/  @!P6 IMAD.IADD R9, R9, 0x1, -R5 ;  /* 0x000000010909e824 */ /* 0x000fe200078e0a05 */
[----:B------:R-:W-:Y:S01]  /*0b80*/  ISETP.GE.AND P2, PT, R7, RZ, PT ;  /* 0x000000ff0700720c */ /* 0x000fe20003f46270 */
[----:B------:R-:W-:Y:S01]  /*0b90*/  IMAD.HI.U32 R4, R0, R15, RZ ;  /* 0x0000000f00047227 */ /* 0x000fe200078e00ff */
[----:B------:R-:W-:Y:S02]  /*0ba0*/  ISETP.GT.U32.AND P6, PT, R17, R8, PT ;  /* 0x000000081100720c */ /* 0x000fe40003fc4070 */
[C---:B------:R-:W-:Y:S01]  /*0bb0*/  IADD3 R7, R2.reuse, 0xf4, RZ ;  /* 0x000000f402077810 */ /* 0x040fe20007ffe0ff */
[----:B------:R-:W-:Y:S01]  /*0bc0*/  IMAD.MOV R6, RZ, RZ, -R3 ;  /* 0x000000ffff067224 */ /* 0x000fe200078e0a03 */
[----:B------:R-:W-:Y:S01]  /*0bd0*/  SHF.R.S32.HI R51, RZ, 0x7, R51 ;  /* 0x00000007ff337819 */ /* 0x000fe20000011433 */
[----:B------:R-:W-:Y:S01]  /*0be0*/  @!P0 IMAD.IADD R237, R237, 0x1, -R5 ;  /* 0x00000001eded8824 */ /* 0x000fe200078e0a05 */
[----:B------:R-:W-:Y:S01]  /*0bf0*/  IABS R21, R7 ;  /* 0x0000000700157213 */ /* 0x000fe20000000000 */
[----:B------:R-:W-:Y:S01]  /*0c00*/  IMAD.MOV R4, RZ, RZ, -R4 ;  /* 0x000000ffff047224 */ /* 0x000fe200078e0a04 */
[C---:B------:R-:W-:Y:S01]  /*0c10*/  ISETP.GT.U32.AND P0, PT, R5.reuse, R9, PT ;  /* 0x000000090500720c */ /* 0x040fe20003f04070 */
[----:B------:R-:W-:Y:S01]  /*0c20*/  IMAD R13, R5, R6, R13 ;  /* 0x00000006050d7224 */ /* 0x000fe200078e020d */
[----:B------:R-:W-:Y:S01]  /*0c30*/  @!P5 IADD3 R237, -R237, RZ, RZ ;  /* 0x000000ffededd210 */ /* 0x000fe20007ffe1ff */
[----:B------:R-:W-:Y:S01]  /*0c40*/  IMAD R15, R5, R4, R15 ;  /* 0x00000004050f7224 */ /* 0x000fe200078e020f */
[----:B------:R-:W-:Y:S01]  /*0c50*/  IADD3 R4, R2, 0xf6, RZ ;  /* 0x000000f602047810 */ /* 0x000fe20007ffe0ff */
[----:B------:R-:W-:Y:S01]  /*0c60*/  @!P3 IMAD.IADD R11, R11, 0x1, -R5 ;  /* 0x000000010b0bb824 */ /* 0x000fe200078e0a05 */
[C---:B------:R-:W-:Y:S01]  /*0c70*/  ISETP.GT.U32.AND P5, PT, R5.reuse, R13, PT ;  /* 0x0000000d0500720c */ /* 0x040fe20003fa4070 */
[----:B------:R-:W-:Y:S01]  /*0c80*/  @!P6 IMAD.IADD R8, R8, 0x1, -R17 ;  /* 0x000000010808e824 */ /* 0x000fe200078e0a11 */
[----:B------:R-:W-:-:S02]  /*0c90*/  ISETP.GT.U32.AND P6, PT, R5, R15, PT ;  /* 0x0000000f0500720c */ /* 0x000fc40003fc4070 */
[----:B------:R-:W-:Y:S02]  /*0ca0*/  ISETP.GT.U32.AND P3, PT, R5, R11, PT ;  /* 0x0000000b0500720c */ /* 0x000fe40003f64070 */
[----:B------:R-:W-:Y:S01]  /*0cb0*/  IABS R19, R4 ;  /* 0x0000000400137213 */ /* 0x000fe20000000000 */
[--C-:B------:R-:W-:Y:S01]  /*0cc0*/  @!P0 IMAD.IADD R9, R9, 0x1, -R5.reuse ;  /* 0x0000000109098824 */ /* 0x100fe200078e0a05 */
[----:B------:R-:W-:Y:S02]  /*0cd0*/  ISETP.GE.AND P0, PT, R14, RZ, PT ;  /* 0x000000ff0e00720c */ /* 0x000fe40003f06270 */
[----:B------:R-:W-:Y:S01]  /*0ce0*/  IADD3 R14, R2, 0xec, RZ ;  /* 0x000000ec020e7810 */ /* 0x000fe20007ffe0ff */
[----:B------:R-:W-:Y:S01]  /*0cf0*/  IMAD.HI.U32 R3, R0, R19, RZ ;  /* 0x0000001300037227 */ /* 0x000fe200078e00ff */
[----:B------:R-:W-:Y:S02]  /*0d00*/  IADD3 R17, R2, 0xe2, RZ ;  /* 0x000000e202117810 */ /* 0x000fe40007ffe0ff */
[----:B------:R-:W-:Y:S01]  /*0d10*/  IABS R33, R14 ;  /* 0x0000000e00217213 */ /* 0x000fe20000000000 */
[--C-:B------:R-:W-:Y:S01]  /*0d20*/  @!P5 IMAD.IADD R13, R13, 0x1, -R5.reuse ;  /* 0x000000010d0dd824 */ /* 0x100fe200078e0a05 */
[----:B------:R-:W-:Y:S01]  /*0d30*/  IABS R47, R17 ;  /* 0x00000011002f7213 */ /* 0x000fe20000000000 */
[----:B------:R-:W-:-:S02]  /*0d40*/  @!P6 IMAD.IADD R15, R15, 0x1, -R5 ;  /* 0x000000010f0fe824 */ /* 0x000fc400078e0a05 */
[----:B------:R-:W-:Y:S01]  /*0d50*/  @!P3 IMAD.IADD R11, R11, 0x1, -R5 ;  /* 0x000000010b0bb824 */ /* 0x000fe200078e0a05 */
[C---:B------:R-:W-:Y:S01]  /*0d60*/  ISETP.GT.U32.AND P5, PT, R5.reuse, R13, PT ;  /* 0x0000000d0500720c */ /* 0x040fe20003fa4070 */
[----:B------:R-:W-:Y:S01]  /*0d70*/  IMAD.MOV R6, RZ, RZ, -R3 ;  /* 0x000000ffff067224 */ /* 0x000fe200078e0a03 */
[----:B------:R-:W-:Y:S01]  /*0d80*/  ISETP.GE.AND P3, PT, R4, RZ, PT ;  /* 0x000000ff0400720c */ /* 0x000fe20003f66270 */
[----:B------:R-:W-:Y:S01]  /*0d90*/  IMAD.HI.U32 R4, R0, R21, RZ ;  /* 0x0000001500047227 */ /* 0x000fe200078e00ff */
[----:B------:R-:W-:-:S03]  /*0da0*/  ISETP.GT.U32.AND P6, PT, R5, R15, PT ;  /* 0x0000000f0500720c */ /* 0x000fc60003fc4070 */
[----:B------:R-:W-:Y:S02]  /*0db0*/  IMAD.MOV R4, RZ, RZ, -R4 ;  /* 0x000000ffff047224 */ /* 0x000fe400078e0a04 */
[C---:B------:R-:W-:Y:S02]  /*0dc0*/  IMAD R19, R5.reuse, R6, R19 ;  /* 0x0000000605137224 */ /* 0x040fe400078e0213 */
[----:B------:R-:W-:Y:S02]  /*0dd0*/  IMAD R21, R5, R4, R21 ;  /* 0x0000000405157224 */ /* 0x000fe400078e0215 */
[----:B------:R-:W-:Y:S01]  /*0de0*/  @!P5 IMAD.IADD R13, R13, 0x1, -R5 ;  /* 0x000000010d0dd824 */ /* 0x000fe200078e0a05 */
[----:B------:R-:W-:Y:S01]  /*0df0*/  ISETP.GT.U32.AND P5, PT, R5, R19, PT ;  /* 0x000000130500720c */ /* 0x000fe20003fa4070 */
[----:B------:R-:W-:Y:S01]  /*0e00*/  @!P1 IMAD.MOV R9, RZ, RZ, -R9 ;  /* 0x000000ffff099224 */ /* 0x000fe200078e0a09 */
[----:B------:R-:W-:Y:S01]  /*0e10*/  ISETP.GE.AND P1, PT, R7, RZ, PT ;  /* 0x000000ff0700720c */ /* 0x000fe20003f26270 */
[----:B------:R-:W-:Y:S01]  /*0e20*/  IMAD.HI.U32 R3, R0, R25, RZ ;  /* 0x0000001900037227 */ /* 0x000fe200078e00ff */
[----:B------:R-:W-:-:S02]  /*0e30*/  @!P6 IADD3 R15, R15, -R5, RZ ;  /* 0x800000050f0fe210 */ /* 0x000fc40007ffe0ff */
[C---:B------:R-:W-:Y:S01]  /*0e40*/  ISETP.GT.U32.AND P6, PT, R5.reuse, R21, PT ;  /* 0x000000150500720c */ /* 0x040fe20003fc4070 */
[----:B------:R-:W-:Y:S01]  /*0e50*/  IMAD.MOV R4, RZ, RZ, -R3 ;  /* 0x000000ffff047224 */ /* 0x000fe200078e0a03 */
[----:B------:R-:W-:Y:S01]  /*0e60*/  IADD3 R7, R2, 0xf0, RZ ;  /* 0x000000f002077810 */ /* 0x000fe20007ffe0ff */
[----:B------:R-:W-:Y:S02]  /*0e70*/  @!P0 IMAD.MOV R15, RZ, RZ, -R15 ;  /* 0x000000ffff0f8224 */ /* 0x000fe400078e0a0f */
[----:B------:R-:W-:Y:S01]  /*0e80*/  IMAD R25, R5, R4, R25 ;  /* 0x0000000405197224 */ /* 0x000fe200078e0219 */
[----:B------:R-:W-:Y:S01]  /*0e90*/  IABS R27, R7 ;  /* 0x00000007001b7213 */ /* 0x000fe20000000000 */
[----:B------:R-:W-:Y:S01]  /*0ea0*/  @!P5 IMAD.IADD R19, R19, 0x1, -R5 ;  /* 0x000000011313d824 */ /* 0x000fe200078e0a05 */
[----:B------:R-:W-:Y:S01]  /*0eb0*/  ISETP.GE.AND P0, PT, R7, RZ, PT ;  /* 0x000000ff0700720c */ /* 0x000fe20003f06270 */
[----:B------:R-:W-:Y:S01]  /*0ec0*/  IMAD.HI.U32 R4, R0, R31, RZ ;  /* 0x0000001f00047227 */ /* 0x000fe200078e00ff */
[----:B------:R-:W-:-:S02]  /*0ed0*/  ISETP.GT.U32.AND P5, PT, R5, R25, PT ;  /* 0x000000190500720c */ /* 0x000fc40003fa4070 */
[----:B------:R-:W-:Y:S01]  /*0ee0*/  IADD3 R7, R2, 0xe8, RZ ;  /* 0x000000e802077810 */ /* 0x000fe20007ffe0ff */
[----:B------:R-:W-:Y:S01]  /*0ef0*/  @!P6 IMAD.IADD R21, R21, 0x1, -R5 ;  /* 0x000000011515e824 */ /* 0x000fe200078e0a05 */
[----:B------:R-:W-:Y:S01]  /*0f00*/  ISETP.GT.U32.AND P6, PT, R5, R19, PT ;  /* 0x000000130500720c */ /* 0x000fe20003fc4070 */
[----:B------:R-:W-:Y:S01]  /*0f10*/  IMAD.HI.U32 R3, R0, R27, RZ ;  /* 0x0000001b00037227 */ /* 0x000fe200078e00ff */
[----:B------:R-:W-:-:S03]  /*0f20*/  IABS R39, R7 ;  /* 0x0000000700277213 */ /* 0x000fc60000000000 */
[----:B------:R-:W-:Y:S02]  /*0f30*/  IMAD.MOV R6, RZ, RZ, -R3 ;  /* 0x000000ffff067224 */ /* 0x000fe400078e0a03 */
[----:B------:R-:W-:-:S04]  /*0f40*/  IMAD.HI.U32 R3, R0, R33, RZ ;  /* 0x0000002100037227 */ /* 0x000fc800078e00ff */
[----:B------:R-:W-:Y:S02]  /*0f50*/  IMAD R27, R5, R6, R27 ;  /* 0x00000006051b7224 */ /* 0x000fe400078e021b */
[----:B------:R-:W-:Y:S02]  /*0f60*/  @!P6 IMAD.IADD R19, R19, 0x1, -R5 ;  /* 0x000000011313e824 */ /* 0x000fe400078e0a05 */
[----:B------:R-:W-:Y:S01]  /*0f70*/  IMAD.MOV R4, RZ, RZ, -R4 ;  /* 0x000000ffff047224 */ /* 0x000fe200078e0a04 */
[C---:B------:R-:W-:Y:S01]  /*0f80*/  ISETP.GT.U32.AND P6, PT, R5.reuse, R27, PT ;  /* 0x0000001b0500720c */ /* 0x040fe20003fc4070 */
[----:B------:R-:W-:Y:S02]  /*0f90*/  IMAD.MOV R6, RZ, RZ, -R3 ;  /* 0x000000ffff067224 */ /* 0x000fe400078e0a03 */
[C---:B------:R-:W-:Y:S02]  /*0fa0*/  IMAD R31, R5.reuse, R4, R31 ;  /* 0x00000004051f7224 */ /* 0x040fe400078e021f */
[----:B------:R-:W-:-:S02]  /*0fb0*/  IMAD R33, R5, R6, R33 ;  /* 0x0000000605217224 */ /* 0x000fc400078e0221 */
[----:B------:R-:W-:Y:S01]  /*0fc0*/  @!P3 IMAD.MOV R19, RZ, RZ, -R19 ;  /* 0x000000ffff13b224 */ /* 0x000fe200078e0a13 */
[----:B------:R-:W-:Y:S01]  /*0fd0*/  ISETP.GT.U32.AND P3, PT, R5, R31, PT ;  /* 0x0000001f0500720c */ /* 0x000fe20003f64070 */
[----:B------:R-:W-:-:S04]  /*0fe0*/  IMAD.HI.U32 R4, R0, R37, RZ ;  /* 0x0000002500047227 */ /* 0x000fc800078e00ff */
[--C-:B------:R-:W-:Y:S01]  /*0ff0*/  @!P6 IMAD.IADD R27, R27, 0x1, -R5.reuse ;  /* 0x000000011b1be824 */ /* 0x100fe200078e0a05 */
[----:B------:R-:W-:Y:S01]  /*1000*/  ISETP.GT.U32.AND P6, PT, R5, R33, PT ;  /* 0x000000210500720c */ /* 0x000fe20003fc4070 */
[----:B------:R-:W-:Y:S01]  /*1010*/  @!P5 IMAD.IADD R25, R25, 0x1, -R5 ;  /* 0x000000011919d824 */ /* 0x000fe200078e0a05 */
[----:B------:R-:W-:Y:S01]  /*1020*/  IADD3 R4, -R4, RZ, RZ ;  /* 0x000000ff04047210 */ /* 0x000fe20007ffe1ff */
[----:B------:R-:W-:Y:S01]  /*1030*/  @!P2 IMAD.MOV R13, RZ, RZ, -R13 ;  /* 0x000000ffff0da224 */ /* 0x000fe200078e0a0d */
[C---:B------:R-:W-:Y:S01]  /*1040*/  ISETP.GT.U32.AND P2, PT, R5.reuse, R21, PT ;  /* 0x000000150500720c */ /* 0x040fe20003f44070 */
[----:B------:R-:W-:Y:S01]  /*1050*/  IMAD.HI.U32 R3, R0, R39, RZ ;  /* 0x0000002700037227 */ /* 0x000fe200078e00ff */
[----:B------:R-:W-:-:S03]  /*1060*/  ISETP.GT.U32.AND P5, PT, R5, R25, PT ;  /* 0x000000190500720c */ /* 0x000fc60003fa4070 */
[----:B------:R-:W-:Y:S01]  /*1070*/  @!P3 IMAD.IADD R31, R31, 0x1, -R5 ;  /* 0x000000011f1fb824 */ /* 0x000fe200078e0a05 */
[C---:B------:R-:W-:Y:S01]  /*1080*/  ISETP.GT.U32.AND P3, PT, R5.reuse, R27, PT ;  /* 0x0000001b0500720c */ /* 0x040fe20003f64070 */
[----:B------:R-:W-:Y:S02]  /*1090*/  IMAD R37, R5, R4, R37 ;  /* 0x0000000405257224 */ /* 0x000fe400078e0225 */
[----:B------:R-:W-:Y:S02]  /*10a0*/  @!P6 IMAD.IADD R33, R33, 0x1, -R5 ;  /* 0x000000012121e824 */ /* 0x000fe400078e0a05 */
[----:B------:R-:W-:Y:S02]  /*10b0*/  IMAD.MOV R4, RZ, RZ, -R3 ;  /* 0x000000ffff047224 */ /* 0x000fe400078e0a03 */
[----:B------:R-:W-:Y:S01]  /*10c0*/  @!P2 IMAD.IADD R21, R21, 0x1, -R5 ;  /* 0x000000011515a824 */ /* 0x000fe200078e0a05 */
[C---:B------:R-:W-:Y:S01]  /*10d0*/  ISETP.GT.U32.AND P6, PT, R5.reuse, R33, PT ;  /* 0x000000210500720c */ /* 0x040fe20003fc4070 */
[----:B------:R-:W-:Y:S01]  /*10e0*/  IMAD R39, R5, R4, R39 ;  /* 0x0000000405277224 */ /* 0x000fe200078e0227 */
[----:B------:R-:W-:Y:S01]  /*10f0*/  ISETP.GE.AND P2, PT, R12, RZ, PT ;  /* 0x000000ff0c00720c */ /* 0x000fe20003f46270 */
[--C-:B------:R-:W-:Y:S01]  /*1100*/  @!P5 IMAD.IADD R25, R25, 0x1, -R5.reuse ;  /* 0x000000011919d824 */ /* 0x100fe200078e0a05 */
[----:B------:R-:W-:Y:S01]  /*1110*/  ISETP.GE.AND P5, PT, R14, RZ, PT ;  /* 0x000000ff0e00720c */ /* 0x000fe20003fa6270 */
[----:B------:R-:W-:Y:S01]  /*1120*/  @!P3 IMAD.IADD R27, R27, 0x1, -R5 ;  /* 0x000000011b1bb824 */ /* 0x000fe200078e0a05 */
[C---:B------:R-:W-:Y:S01]  /*1130*/  ISETP.GT.U32.AND P3, PT, R5.reuse, R37, PT ;  /* 0x000000250500720c */ /* 0x040fe20003f64070 */
[----:B------:R-:W-:Y:S01]  /*1140*/  @!P1 IMAD.MOV R21, RZ, RZ, -R21 ;  /* 0x000000ffff159224 */ /* 0x000fe200078e0a15 */
[C---:B------:R-:W-:Y:S01]  /*1150*/  IADD3 R12, R2.reuse, 0xe6, RZ ;  /* 0x000000e6020c7810 */ /* 0x040fe20007ffe0ff */
[----:B------:R-:W-:Y:S01]  /*1160*/  @!P4 IMAD.MOV R11, RZ, RZ, -R11 ;  /* 0x000000ffff0bc224 */ /* 0x000fe200078e0a0b */
[----:B------:R-:W-:Y:S01]  /*1170*/  IADD3 R14, R2, 0xe4, RZ ;  /* 0x000000e4020e7810 */ /* 0x000fe20007ffe0ff */
[----:B------:R-:W-:Y:S01]  /*1180*/  IMAD.HI.U32 R6, R0, R47, RZ ;  /* 0x0000002f00067227 */ /* 0x000fe200078e00ff */
[----:B------:R-:W-:-:S02]  /*1190*/  ISETP.GT.U32.AND P1, PT, R5, R31, PT ;  /* 0x0000001f0500720c */ /* 0x000fc40003f24070 */
[----:B------:R-:W-:Y:S01]  /*11a0*/  @!P6 IADD3 R33, R33, -R5, RZ ;  /* 0x800000052121e210 */ /* 0x000fe20007ffe0ff */
[----:B------:R-:W-:Y:S01]  /*11b0*/  IMAD.MOV R6, RZ, RZ, -R6 ;  /* 0x000000ffff067224 */ /* 0x000fe200078e0a06 */
[----:B------:R-:W-:Y:S01]  /*11c0*/  ISETP.GT.U32.AND P6, PT, R5, R39, PT ;  /* 0x000000270500720c */ /* 0x000fe20003fc4070 */
[----:B------:R-:W-:Y:S01]  /*11d0*/  @!P0 IMAD.MOV R27, RZ, RZ, -R27 ;  /* 0x000000ffff1b8224 */ /* 0x000fe200078e0a1b */
[----:B------:R-:W-:Y:S01]  /*11e0*/  IABS R43, R12 ;  /* 0x0000000c002b7213 */ /* 0x000fe20000000000 */
[----:B------:R-:W-:Y:S01]  /*11f0*/  @!P3 IMAD.IADD R37, R37, 0x1, -R5 ;  /* 0x000000012525b824 */ /* 0x000fe200078e0a05 */
[----:B------:R-:W-:Y:S01]  /*1200*/  IABS R45, R14 ;  /* 0x0000000e002d7213 */ /* 0x000fe20000000000 */
[----:B------:R-:W-:Y:S01]  /*1210*/  IMAD R47, R5, R6, R47 ;  /* 0x00000006052f7224 */ /* 0x000fe200078e022f */
[----:B------:R-:W-:Y:S01]  /*1220*/  ISETP.GE.AND P4, PT, R10, RZ, PT ;  /* 0x000000ff0a00720c */ /* 0x000fe20003f86270 */
[----:B------:R-:W-:Y:S01]  /*1230*/  IMAD.HI.U32 R3, R0, R43, RZ ;  /* 0x0000002b00037227 */ /* 0x000fe200078e00ff */
[----:B------:R-:W-:-:S02]  /*1240*/  ISETP.GE.AND P3, PT, R7, RZ, PT ;  /* 0x000000ff0700720c */ /* 0x000fc40003f66270 */
[----:B------:R-:W-:Y:S01]  /*1250*/  IADD3 R7, R2, 0xe0, RZ ;  /* 0x000000e002077810 */ /* 0x000fe20007ffe0ff */
[----:B------:R-:W-:Y:S01]  /*1260*/  IMAD.HI.U32 R4, R0, R45, RZ ;  /* 0x0000002d00047227 */ /* 0x000fe200078e00ff */
[----:B------:R-:W-:Y:S02]  /*1270*/  IADD3 R6, R2, 0xde, RZ ;  /* 0x000000de02067810 */ /* 0x000fe40007ffe0ff */
[----:B------:R-:W-:Y:S01]  /*1280*/  IABS R49, R7 ;  /* 0x0000000700317213 */ /* 0x000fe20000000000 */
[----:B------:R-:W-:Y:S01]  /*1290*/  @!P6 IMAD.IADD R39, R39, 0x1, -R5 ;  /* 0x000000012727e824 */ /* 0x000fe200078e0a05 */
[C---:B------:R-:W-:Y:S01]  /*12a0*/  ISETP.GT.U32.AND P6, PT, R5.reuse, R37, PT ;  /* 0x000000250500720c */ /* 0x040fe20003fc4070 */
[----:B------:R-:W-:Y:S01]  /*12b0*/  IMAD.MOV R10, RZ, RZ, -R3 ;  /* 0x000000ffff0a7224 */ /* 0x000fe200078e0a03 */
[----:B------:R-:W-:Y:S01]  /*12c0*/  IABS R79, R6 ;  /* 0x00000006004f7213 */ /* 0x000fe20000000000 */
[----:B------:R-:W-:Y:S01]  /*12d0*/  IMAD.MOV R4, RZ, RZ, -R4 ;  /* 0x000000ffff047224 */ /* 0x000fe200078e0a04 */
[----:B------:R-:W-:Y:S01]  /*12e0*/  ISETP.GT.U32.AND P0, PT, R5, R39, PT ;  /* 0x000000270500720c */ /* 0x000fe20003f04070 */
[----:B------:R-:W-:Y:S01]  /*12f0*/  @!P1 IMAD.IADD R31, R31, 0x1, -R5 ;  /* 0x000000011f1f9824 */ /* 0x000fe200078e0a05 */
[----:B------:R-:W-:Y:S01]  /*1300*/  ISETP.GE.AND P1, PT, R16, RZ, PT ;  /* 0x000000ff1000720c */ /* 0x000fe20003f26270 */
[C---:B------:R-:W-:Y:S01]  /*1310*/  IMAD R43, R5.reuse, R10, R43 ;  /* 0x0000000a052b7224 */ /* 0x040fe200078e022b */
[C---:B------:R-:W-:Y:S01]  /*1320*/  IADD3 R10, R2.reuse, 0xdc, RZ ;  /* 0x000000dc020a7810 */ /* 0x040fe20007ffe0ff */
[C---:B------:R-:W-:Y:S01]  /*1330*/  IMAD R45, R5.reuse, R4, R45 ;  /* 0x00000004052d7224 */ /* 0x040fe200078e022d */
[----:B------:R-:W-:Y:S01]  /*1340*/  IADD3 R16, R2, 0xcc, RZ ;  /* 0x000000cc02107810 */ /* 0x000fe20007ffe0ff */
[----:B------:R-:W-:Y:S01]  /*1350*/  @!P4 IMAD.MOV R25, RZ, RZ, -R25 ;  /* 0x000000ffff19c224 */ /* 0x000fe200078e0a19 */
[C---:B------:R-:W-:Y:S01]  /*1360*/  ISETP.GT.U32.AND P4, PT, R5.reuse, R43, PT ;  /* 0x0000002b0500720c */ /* 0x040fe20003f84070 */
[----:B------:R-:W-:Y:S01]  /*1370*/  @!P2 IMAD.MOV R31, RZ, RZ, -R31 ;  /* 0x000000ffff1fa224 */ /* 0x000fe200078e0a1f */
[----:B------:R-:W-:Y:S01]  /*1380*/  ISETP.GT.U32.AND P2, PT, R5, R45, PT ;  /* 0x0000002d0500720c */ /* 0x000fe20003f44070 */
[----:B------:R-:W-:Y:S01]  /*1390*/  @!P6 IMAD.IADD R37, R37, 0x1, -R5 ;  /* 0x000000012525e824 */ /* 0x000fe200078e0a05 */
[----:B------:R-:W-:Y:S01]  /*13a0*/  ISETP.GT.U32.AND P6, PT, R5, R47, PT ;  /* 0x0000002f0500720c */ /* 0x000fe20003fc4070 */
[----:B------:R-:W-:Y:S01]  /*13b0*/  IMAD.HI.U32 R3, R0, R49, RZ ;  /* 0x0000003100037227 */ /* 0x000fe200078e00ff */
[----:B------:R-:W-:-:S02]  /*13c0*/  IABS R81, R10 ;  /* 0x0000000a00517213 */ /* 0x000fc40000000000 */
[----:B------:R-:W-:Y:S01]  /*13d0*/  IABS R97, R16 ;  /* 0x0000001000617213 */ /* 0x000fe20000000000 */
[--C-:B------:R-:W-:Y:S01]  /*13e0*/  @!P0 IMAD.IADD R39, R39, 0x1, -R5.reuse ;  /* 0x0000000127278824 */ /* 0x100fe200078e0a05 */
[----:B------:R-:W-:Y:S01]  /*13f0*/  IADD3 R4, -R3, RZ, RZ ;  /* 0x000000ff03047210 */ /* 0x000fe20007ffe1ff */
[----:B------:R-:W-:Y:S01]  /*1400*/  IMAD.HI.U32 R3, R0, R79, RZ ;  /* 0x0000004f00037227 */ /* 0x000fe200078e00ff */
[----:B------:R-:W-:Y:S02]  /*1410*/  ISETP.GE.AND P0, PT, R14, RZ, PT ;  /* 0x000000ff0e00720c */ /* 0x000fe40003f06270 */
[----:B------:R-:W-:Y:S01]  /*1420*/  IADD3 R14, R2, 0xce, RZ ;  /* 0x000000ce020e7810 */ /* 0x000fe20007ffe0ff */
[--C-:B------:R-:W-:Y:S01]  /*1430*/  @!P4 IMAD.IADD R43, R43, 0x1, -R5.reuse ;  /* 0x000000012b2bc824 */ /* 0x100fe200078e0a05 */
[----:B------:R-:W-:Y:S01]  /*1440*/  ISETP.GE.AND P4, PT, R17, RZ, PT ;  /* 0x000000ff1100720c */ /* 0x000fe20003f86270 */
[----:B------:R-:W-:Y:S01]  /*1450*/  @!P2 IMAD.IADD R45, R45, 0x1, -R5 ;  /* 0x000000012d2da824 */ /* 0x000fe200078e0a05 */
[----:B------:R-:W-:Y:S01]  /*1460*/  IABS R95, R14 ;  /* 0x0000000e005f7213 */ /* 0x000fe20000000000 */
[C---:B------:R-:W-:Y:S01]  /*1470*/  IMAD R49, R5.reuse, R4, R49 ;  /* 0x0000000405317224 */ /* 0x040fe200078e0231 */
[----:B------:R-:W-:Y:S01]  /*1480*/  ISETP.GT.U32.AND P2, PT, R5, R43, PT ;  /* 0x0000002b0500720c */ /* 0x000fe20003f44070 */
[----:B------:R-:W-:Y:S01]  /*1490*/  @!P6 IMAD.IADD R47, R47, 0x1, -R5 ;  /* 0x000000012f2fe824 */ /* 0x000fe200078e0a05 */
[C---:B------:R-:W-:Y:S01]  /*14a0*/  ISETP.GT.U32.AND P6, PT, R5.reuse, R45, PT ;  /* 0x0000002d0500720c */ /* 0x040fe20003fc4070 */
[----:B------:R-:W-:Y:S01]  /*14b0*/  @!P3 IMAD.MOV R39, RZ, RZ, -R39 ;  /* 0x000000ffff27b224 */ /* 0x000fe200078e0a27 */
[C---:B------:R-:W-:Y:S01]  /*14c0*/  ISETP.GT.U32.AND P3, PT, R5.reuse, R49, PT ;  /* 0x000000310500720c */ /* 0x040fe20003f64070 */
[----:B------:R-:W-:Y:S01]  /*14d0*/  @!P5 IMAD.MOV R33, RZ, RZ, -R33 ;  /* 0x000000ffff21d224 */ /* 0x000fe200078e0a21 */
[----:B------:R-:W-:Y:S01]  /*14e0*/  ISETP.GE.AND P5, PT, R12, RZ, PT ;  /* 0x000000ff0c00720c */ /* 0x000fe20003fa6270 */
[----:B------:R-:W-:Y:S01]  /*14f0*/  IMAD.MOV R4, RZ, RZ, -R3 ;  /* 0x000000ffff047224 */ /* 0x000fe200078e0a03 */
[----:B------:R-:W-:Y:S01]  /*1500*/  IADD3 R12, R2, 0xda, RZ ;  /* 0x000000da020c7810 */ /* 0x000fe20007ffe0ff */
[----:B------:R-:W-:Y:S01]  /*1510*/  @!P1 IMAD.MOV R37, RZ, RZ, -R37 ;  /* 0x000000ffff259224 */ /* 0x000fe200078e0a25 */
[C---:B------:R-:W-:Y:S01]  /*1520*/  ISETP.GT.U32.AND P1, PT, R5.reuse, R47, PT ;  /* 0x0000002f0500720c */ /* 0x040fe20003f24070 */
[----:B------:R-:W-:Y:S01]  /*1530*/  IMAD R79, R5, R4, R79 ;  /* 0x00000004054f7224 */ /* 0x000fe200078e024f */
[----:B------:R-:W-:Y:S01]  /*1540*/  IABS R83, R12 ;  /* 0x0000000c00537213 */ /* 0x000fe20000000000 */
[--C-:B------:R-:W-:Y:S01]  /*1550*/  @!P2 IMAD.IADD R43, R43, 0x1, -R5.reuse ;  /* 0x000000012b2ba824 */ /* 0x100fe200078e0a05 */
[----:B------:R-:W-:Y:S01]  /*1560*/  ISETP.GE.AND P2, PT, R7, RZ, PT ;  /* 0x000000ff0700720c */ /* 0x000fe20003f46270 */
[----:B------:R-:W-:Y:S01]  /*1570*/  @!P6 IMAD.IADD R45, R45, 0x1, -R5 ;  /* 0x000000012d2de824 */ /* 0x000fe200078e0a05 */
[----:B------:R-:W-:Y:S01]  /*1580*/  ISETP.GT.U32.AND P6, PT, R5, R79, PT ;  /* 0x0000004f0500720c */ /* 0x000fe20003fc4070 */
[----:B------:R-:W-:Y:S01]  /*1590*/  IMAD.HI.U32 R3, R0, R81, RZ ;  /* 0x0000005100037227 */ /* 0x000fe200078e00ff */
[----:B------:R-:W-:-:S02]  /*15a0*/  IADD3 R7, R2, 0xd8, RZ ;  /* 0x000000d802077810 */ /* 0x000fc40007ffe0ff */
[----:B------:R-:W-:Y:S01]  /*15b0*/  @!P3 IADD3 R49, R49, -R5, RZ ;  /* 0x800000053131b210 */ /* 0x000fe20007ffe0ff */
[----:B------:R-:W-:Y:S01]  /*15c0*/  @!P5 IMAD.MOV R43, RZ, RZ, -R43 ;  /* 0x000000ffff2bd224 */ /* 0x000fe200078e0a2b */
[----:B------:R-:W-:Y:S01]  /*15d0*/  IABS R85, R7 ;  /* 0x0000000700557213 */ /* 0x000fe20000000000 */
[----:B------:R-:W-:Y:S01]  /*15e0*/  IMAD.HI.U32 R4, R0, R83, RZ ;  /* 0x0000005300047227 */ /* 0x000fe200078e00ff */
[----:B------:R-:W-:Y:S02]  /*15f0*/  ISETP.GT.U32.AND P5, PT, R5, R49, PT ;  /* 0x000000310500720c */ /* 0x000fe40003fa4070 */
[----:B------:R-:W-:Y:S01]  /*1600*/  ISETP.GE.AND P3, PT, R10, RZ, PT ;  /* 0x000000ff0a00720c */ /* 0x000fe20003f66270 */
[----:B------:R-:W-:Y:S01]  /*1610*/  @!P1 IMAD.IADD R47, R47, 0x1, -R5 ;  /* 0x000000012f2f9824 */ /* 0x000fe200078e0a05 */
[----:B------:R-:W-:Y:S01]  /*1620*/  ISETP.GE.AND P1, PT, R6, RZ, PT ;  /* 0x000000ff0600720c */ /* 0x000fe20003f26270 */
[----:B------:R-:W-:Y:S01]  /*1630*/  IMAD.MOV R6, RZ, RZ, -R3 ;  /* 0x000000ffff067224 */ /* 0x000fe200078e0a03 */
[----:B------:R-:W-:Y:S01]  /*1640*/  IADD3 R17, R2, 0xca, RZ ;  /* 0x000000ca02117810 */ /* 0x000fe20007ffe0ff */
[----:B------:R-:W-:-:S02]  /*1650*/  IMAD.MOV R4, RZ, RZ, -R4 ;  /* 0x000000ffff047224 */ /* 0x000fc400078e0a04 */
[----:B------:R-:W-:Y:S01]  /*1660*/  IMAD.HI.U32 R3, R0, R85, RZ ;  /* 0x0000005500037227 */ /* 0x000fe200078e00ff */
[----:B------:R-:W-:-:S03]  /*1670*/  IABS R107, R17 ;  /* 0x00000011006b7213 */ /* 0x000fc60000000000 */
[----:B------:R-:W-:Y:S02]  /*1680*/  @!P6 IMAD.IADD R79, R79, 0x1, -R5 ;  /* 0x000000014f4fe824 */ /* 0x000fe400078e0a05 */
[C---:B------:R-:W-:Y:S02]  /*1690*/  IMAD R83, R5.reuse, R4, R83 ;  /* 0x0000000405537224 */ /* 0x040fe400078e0253 */
[----:B------:R-:W-:Y:S01]  /*16a0*/  IMAD.MOV R4, RZ, RZ, -R3 ;  /* 0x000000ffff047224 */ /* 0x000fe200078e0a03 */
[----:B------:R-:W-:Y:S01]  /*16b0*/  ISETP.GT.U32.AND P6, PT, R5, R79, PT ;  /* 0x0000004f0500720c */ /* 0x000fe20003fc4070 */
[----:B------:R-:W-:Y:S01]  /*16c0*/  @!P5 IMAD.IADD R49, R49, 0x1, -R5 ;  /* 0x000000013131d824 */ /* 0x000fe200078e0a05 */
[C---:B------:R-:W-:Y:S01]  /*16d0*/  ISETP.GT.U32.AND P5, PT, R5.reuse, R83, PT ;  /* 0x000000530500720c */ /* 0x040fe20003fa4070 */
[----:B------:R-:W-:Y:S01]  /*16e0*/  IMAD R85, R5, R4, R85 ;  /* 0x0000000405557224 */ /* 0x000fe200078e0255 */
[----:B------:R-:W-:Y:S01]  /*16f0*/  IADD3 R3, R2, 0xd6, RZ ;  /* 0x000000d602037810 */ /* 0x000fe20007ffe0ff */
[----:B------:R-:W-:-:S02]  /*1700*/  @!P2 IMAD.MOV R49, RZ, RZ, -R49 ;  /* 0x000000ffff31a224 */ /* 0x000fc400078e0a31 */
[C---:B------:R-:W-:Y:S01]  /*1710*/  IMAD R81, R5.reuse, R6, R81 ;  /* 0x0000000605517224 */ /* 0x040fe200078e0251 */
[C---:B------:R-:W-:Y:S01]  /*1720*/  ISETP.GT.U32.AND P2, PT, R5.reuse, R85, PT ;  /* 0x000000550500720c */ /* 0x040fe20003f44070 */
[----:B------:R-:W-:Y:S01]  /*1730*/  @!P0 IMAD.MOV R45, RZ, RZ, -R45 ;  /* 0x000000ffff2d8224 */ /* 0x000fe200078e0a2d */
[----:B------:R-:W-:Y:S01]  /*1740*/  IABS R87, R3 ;  /* 0x0000000300577213 */ /* 0x000fe20000000000 */
[----:B------:R-:W-:Y:S01]  /*1750*/  @!P4 IMAD.MOV R47, RZ, RZ, -R47 ;  /* 0x000000ffff2fc224 */ /* 0x000fe200078e0a2f */
[----:B------:R-:W-:Y:S01]  /*1760*/  ISETP.GT.U32.AND P0, PT, R5, R81, PT ;  /* 0x000000510500720c */ /* 0x000fe20003f04070 */
[----:B------:R-:W-:Y:S01]  /*1770*/  @!P6 IMAD.IADD R79, R79, 0x1, -R5 ;  /* 0x000000014f4fe824 */ /* 0x000fe200078e0a05 */
[----:B------:R-:W-:Y:S02]  /*1780*/  ISETP.GE.AND P6, PT, R7, RZ, PT ;  /* 0x000000ff0700720c */ /* 0x000fe40003fc6270 */
[----:B------:R-:W-:Y:S01]  /*1790*/  IADD3 R7, R2, 0xd4, RZ ;  /* 0x000000d402077810 */ /* 0x000fe20007ffe0ff */
[----:B------:R-:W-:Y:S01]  /*17a0*/  @!P1 IMAD.MOV R79, RZ, RZ, -R79 ;  /* 0x000000ffff4f9224 */ /* 0x000fe200078e0a4f */
[----:B------:R-:W-:-:S02]  /*17b0*/  @!P5 IADD3 R83, R83, -R5, RZ ;  /* 0x800000055353d210 */ /* 0x000fc40007ffe0ff */
[----:B------:R-:W-:Y:S01]  /*17c0*/  IABS R89, R7 ;  /* 0x0000000700597213 */ /* 0x000fe20000000000 */
[--C-:B------:R-:W-:Y:S01]  /*17d0*/  @!P2 IMAD.IADD R85, R85, 0x1, -R5.reuse ;  /* 0x000000015555a824 */ /* 0x100fe200078e0a05 */
[----:B------:R-:W-:Y:S02]  /*17e0*/  ISETP.GE.AND P4, PT, R12, RZ, PT ;  /* 0x000000ff0c00720c */ /* 0x000fe40003f86270 */
[----:B------:R-:W-:Y:S01]  /*17f0*/  IADD3 R12, R2, 0xd2, RZ ;  /* 0x000000d2020c7810 */ /* 0x000fe20007ffe0ff */
[C---:B------:R-:W-:Y:S01]  /*1800*/  IMAD.HI.U32 R4, R0.reuse, R89, RZ ;  /* 0x0000005900047227 */ /* 0x040fe200078e00ff */
[C---:B------:R-:W-:Y:S02]  /*1810*/  ISETP.GT.U32.AND P2, PT, R5.reuse, R85, PT ;  /* 0x000000550500720c */ /* 0x040fe40003f44070 */
[----:B------:R-:W-:Y:S01]  /*1820*/  ISETP.GT.U32.AND P5, PT, R5, R83, PT ;  /* 0x000000530500720c */ /* 0x000fe20003fa4070 */
[----:B------:R-:W-:Y:S01]  /*1830*/  @!P0 IMAD.IADD R81, R81, 0x1, -R5 ;  /* 0x0000000151518824 */ /* 0x000fe200078e0a05 */
[----:B------:R-:W-:Y:S01]  /*1840*/  ISETP.GE.AND P1, PT, R3, RZ, PT ;  /* 0x000000ff0300720c */ /* 0x000fe20003f26270 */
[----:B------:R-:W-:Y:S01]  /*1850*/  IMAD.MOV R4, RZ, RZ, -R4 ;  /* 0x000000ffff047224 */ /* 0x000fe200078e0a04 */
[----:B------:R-:W-:Y:S01]  /*1860*/  IABS R91, R12 ;  /* 0x0000000c005b7213 */ /* 0x000fe20000000000 */
[----:B------:R-:W-:Y:S01]  /*1870*/  IMAD.HI.U32 R3, R0, R87, RZ ;  /* 0x0000005700037227 */ /* 0x000fe200078e00ff */
[----:B------:R-:W-:-:S03]  /*1880*/  ISETP.GT.U32.AND P0, PT, R5, R81, PT ;  /* 0x000000510500720c */ /* 0x000fc60003f04070 */
[----:B------:R-:W-:Y:S02]  /*1890*/  IMAD R89, R5, R4, R89 ;  /* 0x0000000405597224 */ /* 0x000fe400078e0259 */
[----:B------:R-:W-:Y:S01]  /*18a0*/  @!P2 IADD3 R85, R85, -R5, RZ ;  /* 0x800000055555a210 */ /* 0x000fe20007ffe0ff */
[----:B------:R-:W-:Y:S01]  /*18b0*/  IMAD.MOV R10, RZ, RZ, -R3 ;  /* 0x000000ffff0a7224 */ /* 0x000fe200078e0a03 */
[----:B------:R-:W-:Y:S01]  /*18c0*/  IADD3 R3, R2, 0xd0, RZ ;  /* 0x000000d002037810 */ /* 0x000fe20007ffe0ff */
[----:B------:R-:W-:Y:S01]  /*18d0*/  IMAD.HI.U32 R6, R0, R91, RZ ;  /* 0x0000005b00067227 */ /* 0x000fe200078e00ff */
[C---:B------:R-:W-:Y:S02]  /*18e0*/  ISETP.GT.U32.AND P2, PT, R5.reuse, R89, PT ;  /* 0x000000590500720c */ /* 0x040fe40003f44070 */
[----:B------:R-:W-:Y:S01]  /*18f0*/  IABS R93, R3 ;  /* 0x00000003005d7213 */ /* 0x000fe20000000000 */
[----:B------:R-:W-:Y:S02]  /*1900*/  IMAD R87, R5, R10, R87 ;  /* 0x0000000a05577224 */ /* 0x000fe400078e0257 */
[----:B------:R-:W-:Y:S01]  /*1910*/  @!P0 IMAD.IADD R81, R81, 0x1, -R5 ;  /* 0x0000000151518824 */ /* 0x000fe200078e0a05 */
[----:B------:R-:W-:Y:S01]  /*1920*/  ISETP.GE.AND P0, PT, R7, RZ, PT ;  /* 0x000000ff0700720c */ /* 0x000fe20003f06270 */
[----:B------:R-:W-:-:S02]  /*1930*/  IMAD.MOV R6, RZ, RZ, -R6 ;  /* 0x000000ffff067224 */ /* 0x000fc400078e0a06 */
[----:B------:R-:W-:Y:S01]  /*1940*/  @!P5 IMAD.IADD R83, R83, 0x1, -R5 ;  /* 0x000000015353d824 */ /* 0x000fe200078e0a05 */
[----:B------:R-:W-:Y:S01]  /*1950*/  ISETP.GE.AND P5, PT, R12, RZ, PT ;  /* 0x000000ff0c00720c */ /* 0x000fe20003fa6270 */
[----:B------:R-:W-:Y:S01]  /*1960*/  @!P3 IMAD.MOV R81, RZ, RZ, -R81 ;  /* 0x000000ffff51b224 */ /* 0x000fe200078e0a51 */
[----:B------:R-:W-:Y:S01]  /*1970*/  ISETP.GT.U32.AND P3, PT, R5, R87, PT ;  /* 0x000000570500720c */ /* 0x000fe20003f64070 */
[----:B------:R-:W-:Y:S02]  /*1980*/  @!P2 IMAD.IADD R89, R89, 0x1, -R5 ;  /* 0x000000015959a824 */ /* 0x000fe400078e0a05 */
[----:B------:R-:W-:Y:S02]  /*1990*/  IMAD R91, R5, R6, R91 ;  /* 0x00000006055b7224 */ /* 0x000fe400078e025b */
[----:B------:R-:W-:Y:S01]  /*19a0*/  @!P4 IMAD.MOV R83, RZ, RZ, -R83 ;  /* 0x000000ffff53c224 */ /* 0x000fe200078e0a53 */
[----:B------:R-:W-:Y:S01]  /*19b0*/  ISETP.GE.AND P4, PT, R3, RZ, PT ;  /* 0x000000ff0300720c */ /* 0x000fe20003f86270 */
[----:B------:R-:W-:Y:S01]  /*19c0*/  IMAD.HI.U32 R3, R0, R93, RZ ;  /* 0x0000005d00037227 */ /* 0x000fe200078e00ff */
[----:B------:R-:W-:-:S03]  /*19d0*/  ISETP.GT.U32.AND P2, PT, R5, R89, PT ;  /* 0x000000590500720c */ /* 0x000fc60003f44070 */
[----:B------:R-:W-:Y:S01]  /*19e0*/  @!P6 IMAD.MOV R85, RZ, RZ, -R85 ;  /* 0x000000ffff55e224 */ /* 0x000fe200078e0a55 */
[----:B------:R-:W-:Y:S01]  /*19f0*/  ISETP.GT.U32.AND P6, PT, R5, R91, PT ;  /* 0x0000005b0500720c */ /* 0x000fe20003fc4070 */
[----:B------:R-:W-:-:S04]  /*1a00*/  IMAD.HI.U32 R4, R0, R95, RZ ;  /* 0x0000005f00047227 */ /* 0x000fc800078e00ff */
[----:B------:R-:W-:Y:S02]  /*1a10*/  IMAD.MOV R10, RZ, RZ, -R3 ;  /* 0x000000ffff0a7224 */ /* 0x000fe400078e0a03 */
[----:B------:R-:W-:Y:S02]  /*1a20*/  @!P3 IMAD.IADD R87, R87, 0x1, -R5 ;  /* 0x000000015757b824 */ /* 0x000fe400078e0a05 */
[----:B------:R-:W-:Y:S02]  /*1a30*/  IMAD.MOV R4, RZ, RZ, -R4 ;  /* 0x000000ffff047224 */ /* 0x000fe400078e0a04 */
[C---:B------:R-:W-:Y:S01]  /*1a40*/  IMAD R93, R5.reuse, R10, R93 ;  /* 0x0000000a055d7224 */ /* 0x040fe200078e025d */
[C---:B------:R-:W-:Y:S01]  /*1a50*/  ISETP.GT.U32.AND P3, PT, R5.reuse, R87, PT ;  /* 0x000000570500720c */ /* 0x040fe20003f64070 */
[----:B------:R-:W-:Y:S02]  /*1a60*/  IMAD R95, R5, R4, R95 ;  /* 0x00000004055f7224 */ /* 0x000fe400078e025f */
[--C-:B------:R-:W-:Y:S01]  /*1a70*/  @!P2 IMAD.IADD R89, R89, 0x1, -R5.reuse ;  /* 0x000000015959a824 */ /* 0x100fe200078e0a05 */
[----:B------:R-:W-:Y:S01]  /*1a80*/  ISETP.GT.U32.AND P2, PT, R5, R93, PT ;  /* 0x0000005d0500720c */ /* 0x000fe20003f44070 */
[----:B------:R-:W-:Y:S01]  /*1a90*/  @!P6 IMAD.IADD R91, R91, 0x1, -R5 ;  /* 0x000000015b5be824 */ /* 0x000fe200078e0a05 */
[----:B------:R-:W-:Y:S01]  /*1aa0*/  ISETP.GT.U32.AND P6, PT, R5, R95, PT ;  /* 0x0000005f0500720c */ /* 0x000fe20003fc4070 */
[----:B------:R-:W-:-:S04]  /*1ab0*/  IMAD.HI.U32 R7, R0, R107, RZ ;  /* 0x0000006b00077227 */ /* 0x000fc800078e00ff */
[----:B------:R-:W-:Y:S01]  /*1ac0*/  IMAD.MOV R12, RZ, RZ, -R7 ;  /* 0x000000ffff0c7224 */ /* 0x000fe200078e0a07 */
[----:B------:R-:W-:Y:S01]  /*1ad0*/  IADD3 R7, R2, 0xc8, RZ ;  /* 0x000000c802077810 */ /* 0x000fe20007ffe0ff */
[----:B------:R-:W-:Y:S01]  /*1ae0*/  @!P3 IMAD.IADD R87, R87, 0x1, -R5 ;  /* 0x000000015757b824 */ /* 0x000fe200078e0a05 */
[----:B------:R-:W-:Y:S01]  /*1af0*/  ISETP.GE.AND P3, PT, R14, RZ, PT ;  /* 0x000000ff0e00720c */ /* 0x000fe20003f66270 */
[----:B------:R-:W-:Y:S01]  /*1b00*/  IMAD R107, R5, R12, R107 ;  /* 0x0000000c056b7224 */ /* 0x000fe200078e026b */
[----:B------:R-:W-:Y:S01]  /*1b10*/  IADD3 R12, R2, 0xc6, RZ ;  /* 0x000000c6020c7810 */ /* 0x000fe20007ffe0ff */
[C---:B------:R-:W-:Y:S01]  /*1b20*/  IMAD.HI.U32 R6, R0.reuse, R97, RZ ;  /* 0x0000006100067227 */ /* 0x040fe200078e00ff */
[----:B------:R-:W-:Y:S02]  /*1b30*/  @!P2 IADD3 R93, R93, -R5, RZ ;  /* 0x800000055d5da210 */ /* 0x000fe40007ffe0ff */
[----:B------:R-:W-:Y:S01]  /*1b40*/  IABS R105, R7 ;  /* 0x0000000700697213 */ /* 0x000fe20000000000 */
[----:B------:R-:W-:Y:S01]  /*1b50*/  @!P6 IMAD.IADD R95, R95, 0x1, -R5 ;  /* 0x000000015f5fe824 */ /* 0x000fe200078e0a05 */
[C---:B------:R-:W-:Y:S01]  /*1b60*/  ISETP.GT.U32.AND P2, PT, R5.reuse, R91, PT ;  /* 0x0000005b0500720c */ /* 0x040fe20003f44070 */
[----:B------:R-:W-:Y:S01]  /*1b70*/  @!P1 IMAD.MOV R87, RZ, RZ, -R87 ;  /* 0x000000ffff579224 */ /* 0x000fe200078e0a57 */
[----:B------:R-:W-:Y:S01]  /*1b80*/  IABS R101, R12 ;  /* 0x0000000c00657213 */ /* 0x000fe20000000000 */
[----:B------:R-:W-:Y:S01]  /*1b90*/  IMAD.MOV R6, RZ, RZ, -R6 ;  /* 0x000000ffff067224 */ /* 0x000fe200078e0a06 */
[C---:B------:R-:W-:Y:S01]  /*1ba0*/  ISETP.GT.U32.AND P1, PT, R5.reuse, R93, PT ;  /* 0x0000005d0500720c */ /* 0x040fe20003f24070 */
[----:B------:R-:W-:Y:S01]  /*1bb0*/  IMAD.HI.U32 R3, R0, R105, RZ ;  /* 0x0000006900037227 */ /* 0x000fe200078e00ff */
[----:B------:R-:W-:-:S02]  /*1bc0*/  ISETP.GT.U32.AND P6, PT, R5, R95, PT ;  /* 0x0000005f0500720c */ /* 0x000fc40003fc4070 */
[----:B------:R-:W-:Y:S01]  /*1bd0*/  IADD3 R14, R2, 0xc4, RZ ;  /* 0x000000c4020e7810 */ /* 0x000fe20007ffe0ff */
[----:B------:R-:W-:Y:S02]  /*1be0*/  IMAD R97, R5, R6, R97 ;  /* 0x0000000605617224 */ /* 0x000fe400078e0261 */
[----:B------:R-:W-:Y:S01]  /*1bf0*/  IMAD.HI.U32 R4, R0, R101, RZ ;  /* 0x0000006500047227 */ /* 0x000fe200078e00ff */
[----:B------:R-:W-:-:S03]  /*1c00*/  IABS R103, R14 ;  /* 0x0000000e00677213 */ /* 0x000fc60000000000 */
[----:B------:R-:W-:Y:S02]  /*1c10*/  IMAD.MOV R6, RZ, RZ, -R3 ;  /* 0x000000ffff067224 */ /* 0x000fe400078e0a03 */
[----:B------:R-:W-:Y:S02]  /*1c20*/  IMAD.MOV R10, RZ, RZ, -R4 ;  /* 0x000000ffff0a7224 */ /* 0x000fe400078e0a04 */
[----:B------:R-:W-:Y:S01]  /*1c30*/  @!P2 IMAD.IADD R91, R91, 0x1, -R5 ;  /* 0x000000015b5ba824 */ /* 0x000fe200078e0a05 */
[C---:B------:R-:W-:Y:S01]  /*1c40*/  ISETP.GT.U32.AND P2, PT, R5.reuse, R107, PT ;  /* 0x0000006b0500720c */ /* 0x040fe20003f44070 */
[C---:B------:R-:W-:Y:S02]  /*1c50*/  IMAD R105, R5.reuse, R6, R105 ;  /* 0x0000000605697224 */ /* 0x040fe400078e0269 */
[----:B------:R-:W-:Y:S01]  /*1c60*/  @!P0 IMAD.MOV R89, RZ, RZ, -R89 ;  /* 0x000000ffff598224 */ /* 0x000fe200078e0a59 */
[C---:B------:R-:W-:Y:S01]  /*1c70*/  ISETP.GT.U32.AND P0, PT, R5.reuse, R97, PT ;  /* 0x000000610500720c */ /* 0x040fe20003f04070 */
[----:B------:R-:W-:Y:S01]  /*1c80*/  IMAD R101, R5, R10, R101 ;  /* 0x0000000a05657224 */ /* 0x000fe200078e0265 */
[----:B------:R-:W-:Y:S01]  /*1c90*/  IADD3 R10, R2, 0xc0, RZ ;  /* 0x000000c0020a7810 */ /* 0x000fe20007ffe0ff */
[--C-:B------:R-:W-:Y:S01]  /*1ca0*/  @!P1 IMAD.IADD R93, R93, 0x1, -R5.reuse ;  /* 0x000000015d5d9824 */ /* 0x100fe200078e0a05 */
[----:B------:R-:W-:Y:S01]  /*1cb0*/  ISETP.GT.U32.AND P1, PT, R5, R105, PT ;  /* 0x000000690500720c */ /* 0x000fe20003f24070 */
[----:B------:R-:W-:Y:S01]  /*1cc0*/  @!P6 IMAD.IADD R95, R95, 0x1, -R5 ;  /* 0x000000015f5fe824 */ /* 0x000fe200078e0a05 */
[----:B------:R-:W-:Y:S01]  /*1cd0*/  ISETP.GT.U32.AND P6, PT, R5, R101, PT ;  /* 0x000000650500720c */ /* 0x000fe20003fc4070 */
[----:B------:R-:W-:Y:S01]  /*1ce0*/  @!P5 IMAD.MOV R91, RZ, RZ, -R91 ;  /* 0x000000ffff5bd224 */ /* 0x000fe200078e0a5b */
[----:B------:R-:W-:Y:S01]  /*1cf0*/  IABS R109, R10 ;  /* 0x0000000a006d7213 */ /* 0x000fe20000000000 */
[----:B------:R-:W-:Y:S01]  /*1d00*/  @!P2 IMAD.IADD R107, R107, 0x1, -R5 ;  /* 0x000000016b6ba824 */ /* 0x000fe200078e0a05 */
[----:B------:R-:W-:Y:S01]  /*1d10*/  ISETP.GE.AND P2, PT, R17, RZ, PT ;  /* 0x000000ff1100720c */ /* 0x000fe20003f46270 */
[----:B------:R-:W-:Y:S01]  /*1d20*/  IMAD.HI.U32 R4, R0, R99, RZ ;  /* 0x0000006300047227 */ /* 0x000fe200078e00ff */
[----:B------:R-:W-:-:S02]  /*1d30*/  IADD3 R17, R2, 0x6e, RZ ;  /* 0x0000006e02117810 */ /* 0x000fc40007ffe0ff */
[----:B------:R-:W-:Y:S01]  /*1d40*/  @!P0 IADD3 R97, R97, -R5, RZ ;  /* 0x8000000561618210 */ /* 0x000fe20007ffe0ff */
[----:B------:R-:W-:Y:S01]  /*1d50*/  IMAD.MOV R4, RZ, RZ, -R4 ;  /* 0x000000ffff047224 */ /* 0x000fe200078e0a04 */
[----:B------:R-:W-:Y:S01]  /*1d60*/  ISETP.GT.U32.AND P5, PT, R5, R107, PT ;  /* 0x0000006b0500720c */ /* 0x000fe20003fa4070 */
[--C-:B------:R-:W-:Y:S01]  /*1d70*/  @!P1 IMAD.IADD R105, R105, 0x1, -R5.reuse ;  /* 0x0000000169699824 */ /* 0x100fe200078e0a05 */
[----:B------:R-:W-:Y:S01]  /*1d80*/  ISETP.GT.U32.AND P1, PT, R5, R97, PT ;  /* 0x000000610500720c */ /* 0x000fe20003f24070 */
[----:B------:R-:W-:Y:S01]  /*1d90*/  @!P6 IMAD.IADD R101, R101, 0x1, -R5 ;  /* 0x000000016565e824 */ /* 0x000fe200078e0a05 */
[----:B------:R-:W-:Y:S01]  /*1da0*/  ISETP.GE.AND P0, PT, R16, RZ, PT ;  /* 0x000000ff1000720c */ /* 0x000fe20003f06270 */
[C---:B------:R-:W-:Y:S01]  /*1db0*/  IMAD R99, R5.reuse, R4, R99 ;  /* 0x0000000405637224 */ /* 0x040fe200078e0263 */
[----:B------:R-:W-:Y:S01]  /*1dc0*/  ISETP.GT.U32.AND P6, PT, R5, R105, PT ;  /* 0x000000690500720c */ /* 0x000fe20003fc4070 */
[----:B------:R-:W-:Y:S01]  /*1dd0*/  IMAD.HI.U32 R3, R0, R103, RZ ;  /* 0x0000006700037227 */ /* 0x000fe200078e00ff */
[----:B------:R-:W-:-:S02]  /*1de0*/  IADD3 R16, R2, 0xbe, RZ ;  /* 0x000000be02107810 */ /* 0x000fc40007ffe0ff */
[----:B------:R-:W-:Y:S01]  /*1df0*/  IABS R205, R17 ;  /* 0x0000001100cd7213 */ /* 0x000fe20000000000 */
[----:B------:R-:W-:Y:S01]  /*1e00*/  @!P4 IMAD.MOV R93, RZ, RZ, -R93 ;  /* 0x000000ffff5dc224 */ /* 0x000fe200078e0a5d */
[----:B------:R-:W-:Y:S01]  /*1e10*/  ISETP.GT.U32.AND P4, PT, R5, R101, PT ;  /* 0x000000650500720c */ /* 0x000fe20003f84070 */
[--C-:B------:R-:W-:Y:S01]  /*1e20*/  @!P5 IMAD.IADD R107, R107, 0x1, -R5.reuse ;  /* 0x000000016b6bd824 */ /* 0x100fe200078e0a05 */
[----:B------:R-:W-:Y:S01]  /*1e30*/  IABS R111, R16 ;  /* 0x00000010006f7213 */ /* 0x000fe20000000000 */
[----:B------:R-:W-:Y:S01]  /*1e40*/  @!P1 IMAD.IADD R97, R97, 0x1, -R5 ;  /* 0x0000000161619824 */ /* 0x000fe200078e0a05 */
[----:B------:R-:W-:Y:S01]  /*1e50*/  ISETP.GE.AND P1, PT, R7, RZ, PT ;  /* 0x000000ff0700720c */ /* 0x000fe20003f26270 */
[----:B------:R-:W-:Y:S01]  /*1e60*/  IMAD.MOV R6, RZ, RZ, -R3 ;  /* 0x000000ffff067224 */ /* 0x000fe200078e0a03 */
[----:B------:R-:W-:Y:S01]  /*1e70*/  ISETP.GT.U32.AND P5, PT, R5, R99, PT ;  /* 0x000000630500720c */ /* 0x000fe20003fa4070 */
[----:B------:R-:W-:Y:S01]  /*1e80*/  IMAD.HI.U32 R3, R0, R109, RZ ;  /* 0x0000006d00037227 */ /* 0x000fe200078e00ff */
[----:B------:R-:W-:-:S03]  /*1e90*/  IADD3 R7, R2, 0xb2, RZ ;  /* 0x000000b202077810 */ /* 0x000fc60007ffe0ff */
[----:B------:R-:W-:Y:S01]  /*1ea0*/  @!P6 IMAD.IADD R105, R105, 0x1, -R5 ;  /* 0x000000016969e824 */ /* 0x000fe200078e0a05 */
[----:B------:R-:W-:Y:S01]  /*1eb0*/  ISETP.GE.AND P6, PT, R12, RZ, PT ;  /* 0x000000ff0c00720c */ /* 0x000fe20003fc6270 */
[----:B------:R-:W-:Y:S01]  /*1ec0*/  IMAD R103, R5, R6, R103 ;  /* 0x0000000605677224 */ /* 0x000fe200078e0267 */
[----:B------:R-:W-:Y:S01]  /*1ed0*/  IABS R123, R7 ;  /* 0x00000007007b7213 */ /* 0x000fe20000000000 */
[----:B------:R-:W-:Y:S01]  /*1ee0*/  IMAD.HI.U32 R4, R0, R111, RZ ;  /* 0x0000006f00047227 */ /* 0x000fe200078e00ff */
[----:B------:R-:W-:-:S03]  /*1ef0*/  IADD3 R12, R2, 0xae, RZ ;  /* 0x000000ae020c7810 */ /* 0x000fc60007ffe0ff */
[----:B------:R-:W-:Y:S01]  /*1f00*/  IMAD.MOV R6, RZ, RZ, -R3 ;  /* 0x000000ffff067224 */ /* 0x000fe200078e0a03 */
[----:B------:R-:W-:Y:S01]  /*1f10*/  IADD3 R3, R2, 0xbc, RZ ;  /* 0x000000bc02037810 */ /* 0x000fe20007ffe0ff */
[----:B------:R-:W-:Y:S01]  /*1f20*/  IMAD.MOV R4, RZ, RZ, -R4 ;  /* 0x000000ffff047224 */ /* 0x000fe200078e0a04 */
[----:B------:R-:W-:Y:S01]  /*1f30*/  IABS R127, R12 ;  /* 0x0000000c007f7213 */ /* 0x000fe20000000000 */
[C---:B------:R-:W-:Y:S01]  /*1f40*/  IMAD R109, R5.reuse, R6, R109 ;  /* 0x00000006056d7224 */ /* 0x040fe200078e026d */
[----:B------:R-:W-:Y:S01]  /*1f50*/  IABS R113, R3 ;  /* 0x0000000300717213 */ /* 0x000fe20000000000 */
[----:B------:R-:W-:Y:S01]  /*1f60*/  @!P3 IMAD.MOV R95, RZ, RZ, -R95 ;  /* 0x000000ffff5fb224 */ /* 0x000fe200078e0a5f */
[----:B------:R-:W-:Y:S01]  /*1f70*/  ISETP.GT.U32.AND P3, PT, R5, R103, PT ;  /* 0x000000670500720c */ /* 0x000fe20003f64070 */
[--C-:B------:R-:W-:Y:S01]  /*1f80*/  @!P4 IMAD.IADD R101, R101, 0x1, -R5.reuse ;  /* 0x000000016565c824 */ /* 0x100fe200078e0a05 */
[----:B------:R-:W-:Y:S01]  /*1f90*/  ISETP.GE.AND P4, PT, R14, RZ, PT ;  /* 0x000000ff0e00720c */ /* 0x000fe20003f86270 */
[----:B------:R-:W-:Y:S01]  /*1fa0*/  @!P5 IMAD.IADD R99, R99, 0x1, -R5 ;  /* 0x000000016363d824 */ /* 0x000fe200078e0a05 */
[----:B------:R-:W-:Y:S01]  /*1fb0*/  ISETP.GE.AND P5, PT, R10, RZ, PT ;  /* 0x000000ff0a00720c */ /* 0x000fe20003fa6270 */
[C---:B------:R-:W-:Y:S01]  /*1fc0*/  IMAD R111, R5.reuse, R4, R111 ;  /* 0x00000004056f7224 */ /* 0x040fe200078e026f */
[----:B------:R-:W-:Y:S01]  /*1fd0*/  IADD3 R4, R2, 0xba, RZ ;  /* 0x000000ba02047810 */ /* 0x000fe20007ffe0ff */
[----:B------:R-:W-:Y:S01]  /*1fe0*/  @!P1 IMAD.MOV R105, RZ, RZ, -R105 ;  /* 0x000000ffff699224 */ /* 0x000fe200078e0a69 */
[C---:B------:R-:W-:Y:S01]  /*1ff0*/  ISETP.GT.U32.AND P1, PT, R5.reuse, R109, PT ;  /* 0x0000006d0500720c */ /* 0x040fe20003f24070 */
[----:B------:R-:W-:Y:S01]  /*2000*/  @!P2 IMAD.MOV R107, RZ, RZ, -R107 ;  /* 0x000000ffff6ba224 */ /* 0x000fe200078e0a6b */
[C---:B------:R-:W-:Y:S01]  /*2010*/  ISETP.GT.U32.AND P2, PT, R5.reuse, R99, PT ;  /* 0x000000630500720c */ /* 0x040fe20003f44070 */
[----:B------:R-:W-:Y:S01]  /*2020*/  @!P6 IMAD.MOV R101, RZ, RZ, -R101 ;  /* 0x000000ffff65e224 */ /* 0x000fe200078e0a65 */
[----:B------:R-:W-:Y:S01]  /*2030*/  ISETP.GT.U32.AND P6, PT, R5, R111, PT ;  /* 0x0000006f0500720c */ /* 0x000fe20003fc4070 */
[----:B------:R-:W-:Y:S01]  /*2040*/  @!P0 IMAD.MOV R97, RZ, RZ, -R97 ;  /* 0x000000ffff618224 */ /* 0x000fe200078e0a61 */
[----:B------:R-:W-:-:S02]  /*2050*/  @!P3 IADD3 R103, R103, -R5, RZ ;  /* 0x800000056767b210 */ /* 0x000fc40007ffe0ff */
[----:B------:R-:W-:Y:S02]  /*2060*/  IABS R115, R4 ;  /* 0x0000000400737213 */ /* 0x000fe40000000000 */
[----:B------:R-:W-:Y:S02]  /*2070*/  ISETP.GT.U32.AND P0, PT, R5, R103, PT ;  /* 0x000000670500720c */ /* 0x000fe40003f04070 */
[----:B------:R-:W-:Y:S01]  /*2080*/  ISETP.GE.AND P3, PT, R18, RZ, PT ;  /* 0x000000ff1200720c */ /* 0x000fe20003f66270 */
[--C-:B------:R-:W-:Y:S01]  /*2090*/  @!P1 IMAD.IADD R109, R109, 0x1, -R5.reuse ;  /* 0x000000016d6d9824 */ /* 0x100fe200078e0a05 */
[----:B------:R-:W-:Y:S01]  /*20a0*/  ISETP.GE.AND P1, PT, R4, RZ, PT ;  /* 0x000000ff0400720c */ /* 0x000fe20003f26270 */
[----:B------:R-:W-:Y:S01]  /*20b0*/  @!P2 IMAD.IADD R99, R99, 0x1, -R5 ;  /* 0x000000016363a824 */ /* 0x000fe200078e0a05 */
[----:B------:R-:W-:Y:S01]  /*20c0*/  ISETP.GE.AND P2, PT, R3, RZ, PT ;  /* 0x000000ff0300720c */ /* 0x000fe20003f46270 */
[----:B------:R-:W-:Y:S01]  /*20d0*/  IMAD.HI.U32 R3, R0, R113, RZ ;  /* 0x0000007100037227 */ /* 0x000fe200078e00ff */
[----:B------:R-:W-:-:S02]  /*20e0*/  @!P6 IADD3 R111, R111, -R5, RZ ;  /* 0x800000056f6fe210 */ /* 0x000fc40007ffe0ff */
[----:B------:R-:W-:Y:S01]  /*20f0*/  ISETP.GT.U32.AND P6, PT, R5, R109, PT ;  /* 0x0000006d0500720c */ /* 0x000fe20003fc4070 */
[----:B------:R-:W-:Y:S01]  /*2100*/  IMAD.MOV R10, RZ, RZ, -R3 ;  /* 0x000000ffff0a7224 */ /* 0x000fe200078e0a03 */
[----:B------:R-:W-:Y:S01]  /*2110*/  IADD3 R6, R2, 0xb8, RZ ;  /* 0x000000b802067810 */ /* 0x000fe20007ffe0ff */
[----:B------:R-:W-:Y:S01]  /*2120*/  @!P0 IMAD.IADD R103, R103, 0x1, -R5 ;  /* 0x0000000167678824 */ /* 0x000fe200078e0a05 */
[----:B------:R-:W-:Y:S01]  /*2130*/  ISETP.GE.AND P0, PT, R16, RZ, PT ;  /* 0x000000ff1000720c */ /* 0x000fe20003f06270 */
[C---:B------:R-:W-:Y:S01]  /*2140*/  IMAD R113, R5.reuse, R10, R113 ;  /* 0x0000000a05717224 */ /* 0x040fe200078e0271 */
[----:B------:R-:W-:Y:S01]  /*2150*/  IABS R117, R6 ;  /* 0x0000000600757213 */ /* 0x000fe20000000000 */
[----:B------:R-:W-:Y:S01]  /*2160*/  IMAD.HI.U32 R4, R0, R115, RZ ;  /* 0x0000007300047227 */ /* 0x000fe200078e00ff */
[C---:B------:R-:W-:Y:S02]  /*2170*/  IADD3 R3, R2.reuse, 0xb6, RZ ;  /* 0x000000b602037810 */ /* 0x040fe40007ffe0ff */
[C---:B------:R-:W-:Y:S01]  /*2180*/  IADD3 R10, R2.reuse, 0xb0, RZ ;  /* 0x000000b0020a7810 */ /* 0x040fe20007ffe0ff */
[----:B------:R-:W-:Y:S01]  /*2190*/  @!P4 IMAD.MOV R103, RZ, RZ, -R103 ;  /* 0x000000ffff67c224 */ /* 0x000fe200078e0a67 */
[----:B------:R-:W-:Y:S01]  /*21a0*/  ISETP.GT.U32.AND P4, PT, R5, R111, PT ;  /* 0x0000006f0500720c */ /* 0x000fe20003f84070 */
[----:B------:R-:W-:Y:S01]  /*21b0*/  @!P6 IMAD.IADD R109, R109, 0x1, -R5 ;  /* 0x000000016d6de824 */ /* 0x000fe200078e0a05 */
[C---:B------:R-:W-:Y:S01]  /*21c0*/  ISETP.GT.U32.AND P6, PT, R5.reuse, R113, PT ;  /* 0x000000710500720c */ /* 0x040fe20003fc4070 */
[----:B------:R-:W-:Y:S01]  /*21d0*/  IMAD.MOV R4, RZ, RZ, -R4 ;  /* 0x000000ffff047224 */ /* 0x000fe200078e0a04 */
[----:B------:R-:W-:Y:S01]  /*21e0*/  IABS R119, R3 ;  /* 0x0000000300777213 */ /* 0x000fe20000000000 */
[----:B------:R-:W-:Y:S01]  /*21f0*/  @!P5 IMAD.MOV R109, RZ, RZ, -R109 ;  /* 0x000000ffff6dd224 */ /* 0x000fe200078e0a6d */
[----:B------:R-:W-:Y:S01]  /*2200*/  IABS R125, R10 ;  /* 0x0000000a007d7213 */ /* 0x000fe20000000000 */
[----:B------:R-:W-:Y:S01]  /*2210*/  IMAD R115, R5, R4, R115 ;  /* 0x0000000405737224 */ /* 0x000fe200078e0273 */
[----:B------:R-:W-:Y:S01]  /*2220*/  IADD3 R4, R2, 0xb4, RZ ;  /* 0x000000b402047810 */ /* 0x000fe20007ffe0ff */
[----:B------:R-:W-:Y:S01]  /*2230*/  @!P3 IMAD.MOV R99, RZ, RZ, -R99 ;  /* 0x000000ffff63b224 */ /* 0x000fe200078e0a63 */
[----:B------:R-:W-:-:S02]  /*2240*/  ISETP.GE.AND P3, PT, R6, RZ, PT ;  /* 0x000000ff0600720c */ /* 0x000fc40003f66270 */
[----:B------:R-:W-:Y:S01]  /*2250*/  ISETP.GT.U32.AND P5, PT, R5, R115, PT ;  /* 0x000000730500720c */ /* 0x000fe20003fa4070 */
[--C-:B------:R-:W-:Y:S01]  /*2260*/  @!P4 IMAD.IADD R111, R111, 0x1, -R5.reuse ;  /* 0x000000016f6fc824 */ /* 0x100fe200078e0a05 */
[----:B------:R-:W-:Y:S01]  /*2270*/  ISETP.GE.AND P4, PT, R3, RZ, PT ;  /* 0x000000ff0300720c */ /* 0x000fe20003f86270 */
[----:B------:R-:W-:Y:S01]  /*2280*/  @!P6 IMAD.IADD R113, R113, 0x1, -R5 ;  /* 0x000000017171e824 */ /* 0x000fe200078e0a05 */
[----:B------:R-:W-:Y:S01]  /*2290*/  IABS R121, R4 ;  /* 0x0000000400797213 */ /* 0x000fe20000000000 */
[----:B------:R-:W-:Y:S01]  /*22a0*/  IMAD.HI.U32 R3, R0, R117, RZ ;  /* 0x0000007500037227 */ /* 0x000fe200078e00ff */
[C---:B------:R-:W-:Y:S02]  /*22b0*/  IADD3 R14, R2.reuse, 0xac, RZ ;  /* 0x000000ac020e7810 */ /* 0x040fe40007ffe0ff */
[----:B------:R-:W-:Y:S01]  /*22c0*/  ISETP.GT.U32.AND P6, PT, R5, R113, PT ;  /* 0x000000710500720c */ /* 0x000fe20003fc4070 */
[----:B------:R-:W-:Y:S01]  /*22d0*/  IMAD.MOV R6, RZ, RZ, -R3 ;  /* 0x000000ffff067224 */ /* 0x000fe200078e0a03 */
[----:B------:R-:W-:Y:S01]  /*22e0*/  IADD3 R16, R2, 0xaa, RZ ;  /* 0x000000aa02107810 */ /* 0x000fe20007ffe0ff */
[----:B------:R-:W-:Y:S01]  /*22f0*/  IMAD.HI.U32 R3, R0, R119, RZ ;  /* 0x0000007700037227 */ /* 0x000fe200078e00ff */
[----:B------:R-:W-:-:S02]  /*2300*/  IABS R129, R14 ;  /* 0x0000000e00817213 */ /* 0x000fc40000000000 */
[----:B------:R-:W-:Y:S01]  /*2310*/  IABS R131, R16 ;  /* 0x0000001000837213 */ /* 0x000fe20000000000 */
[----:B------:R-:W-:Y:S01]  /*2320*/  @!P5 IMAD.IADD R115, R115, 0x1, -R5 ;  /* 0x000000017373d824 */ /* 0x000fe200078e0a05 */
[----:B------:R-:W-:Y:S01]  /*2330*/  IADD3 R18, R2, 0x6a, RZ ;  /* 0x0000006a02127810 */ /* 0x000fe20007ffe0ff */
[----:B------:R-:W-:Y:S01]  /*2340*/  @!P0 IMAD.MOV R111, RZ, RZ, -R111 ;  /* 0x000000ffff6f8224 */ /* 0x000fe200078e0a6f */
[----:B------:R-:W-:Y:S01]  /*2350*/  ISETP.GE.AND P0, PT, R4, RZ, PT ;  /* 0x000000ff0400720c */ /* 0x000fe20003f06270 */
[----:B------:R-:W-:Y:S01]  /*2360*/  IMAD R117, R5, R6, R117 ;  /* 0x0000000605757224 */ /* 0x000fe200078e0275 */
[----:B------:R-:W-:Y:S01]  /*2370*/  IADD3 R4, -R3, RZ, RZ ;  /* 0x000000ff03047210 */ /* 0x000fe20007ffe1ff */
[----:B------:R-:W-:Y:S01]  /*2380*/  IMAD.HI.U32 R3, R0, R121, RZ ;  /* 0x0000007900037227 */ /* 0x000fe200078e00ff */
[----:B------:R-:W-:Y:S02]  /*2390*/  ISETP.GT.U32.AND P5, PT, R5, R115, PT ;  /* 0x000000730500720c */ /* 0x000fe40003fa4070 */
[----:B------:R-:W-:Y:S01]  /*23a0*/  IABS R209, R18 ;  /* 0x0000001200d17213 */ /* 0x000fe20000000000 */
[----:B------:R-:W-:Y:S01]  /*23b0*/  @!P6 IMAD.IADD R113, R113, 0x1, -R5 ;  /* 0x000000017171e824 */ /* 0x000fe200078e0a05 */
[C---:B------:R-:W-:Y:S01]  /*23c0*/  ISETP.GT.U32.AND P6, PT, R5.reuse, R117, PT ;  /* 0x000000750500720c */ /* 0x040fe20003fc4070 */
[----:B------:R-:W-:-:S02]  /*23d0*/  IMAD R119, R5, R4, R119 ;  /* 0x0000000405777224 */ /* 0x000fc400078e0277 */
[----:B------:R-:W-:-:S04]  /*23e0*/  IMAD.HI.U32 R4, R0, R123, RZ ;  /* 0x0000007b00047227 */ /* 0x000fc800078e00ff */
[----:B------:R-:W-:Y:S02]  /*23f0*/  IMAD.MOV R6, RZ, RZ, -R3 ;  /* 0x000000ffff067224 */ /* 0x000fe400078e0a03 */
[----:B------:R-:W-:Y:S02]  /*2400*/  IMAD.MOV R4, RZ, RZ, -R4 ;  /* 0x000000ffff047224 */ /* 0x000fe400078e0a04 */
[C---:B------:R-:W-:Y:S02]  /*2410*/  IMAD R121, R5.reuse, R6, R121 ;  /* 0x0000000605797224 */ /* 0x040fe400078e0279 */
[----:B------:R-:W-:Y:S02]  /*2420*/  IMAD R123, R5, R4, R123 ;  /* 0x00000004057b7224 */ /* 0x000fe400078e027b */
[--C-:B------:R-:W-:Y:S01]  /*2430*/  @!P5 IMAD.IADD R115, R115, 0x1, -R5.reuse ;  /* 0x000000017373d824 */ /* 0x100fe200078e0a05 */
[----:B------:R-:W-:Y:S01]  /*2440*/  ISETP.GT.U32.AND P5, PT, R5, R121, PT ;  /* 0x000000790500720c */ /* 0x000fe20003fa4070 */
[----:B------:R-:W-:Y:S01]  /*2450*/  @!P6 IMAD.IADD R117, R117, 0x1, -R5 ;  /* 0x000000017575e824 */ /* 0x000fe200078e0a05 */
[C---:B------:R-:W-:Y:S01]  /*2460*/  ISETP.GT.U32.AND P6, PT, R5.reuse, R123, PT ;  /* 0x0000007b0500720c */ /* 0x040fe20003fc4070 */
[----:B------:R-:W-:Y:S01]  /*2470*/  @!P2 IMAD.MOV R113, RZ, RZ, -R113 ;  /* 0x000000ffff71a224 */ /* 0x000fe200078e0a71 */
[----:B------:R-:W-:Y:S01]  /*2480*/  ISETP.GT.U32.AND P2, PT, R5, R119, PT ;  /* 0x000000770500720c */ /* 0x000fe20003f44070 */
[----:B------:R-:W-:-:S04]  /*2490*/  IMAD.HI.U32 R3, R0, R125, RZ ;  /* 0x0000007d00037227 */ /* 0x000fc800078e00ff */
[----:B------:R-:W-:Y:S02]  /*24a0*/  IMAD.MOV R4, RZ, RZ, -R3 ;  /* 0x000000ffff047224 */ /* 0x000fe400078e0a03 */
[----:B------:R-:W-:-:S04]  /*24b0*/  IMAD.HI.U32 R3, R0, R127, RZ ;  /* 0x0000007f00037227 */ /* 0x000fc800078e00ff */
[----:B------:R-:W-:Y:S01]  /*24c0*/  @!P5 IMAD.IADD R121, R121, 0x1, -R5 ;  /* 0x000000017979d824 */ /* 0x000fe200078e0a05 */
[----:B------:R-:W-:Y:S01]  /*24d0*/  @!P6 IADD3 R123, R123, -R5, RZ ;  /* 0x800000057b7be210 */ /* 0x000fe20007ffe0ff */
[----:B------:R-:W-:Y:S02]  /*24e0*/  IMAD R125, R5, R4, R125 ;  /* 0x00000004057d7224 */ /* 0x000fe400078e027d */
[----:B------:R-:W-:Y:S01]  /*24f0*/  @!P2 IMAD.IADD R119, R119, 0x1, -R5 ;  /* 0x000000017777a824 */ /* 0x000fe200078e0a05 */
[C---:B------:R-:W-:Y:S01]  /*2500*/  ISETP.GT.U32.AND P6, PT, R5.reuse, R121, PT ;  /* 0x000000790500720c */ /* 0x040fe20003fc4070 */
[----:B------:R-:W-:Y:S01]  /*2510*/  IMAD.MOV R4, RZ, RZ, -R3 ;  /* 0x000000ffff047224 */ /* 0x000fe200078e0a03 */
[C---:B------:R-:W-:Y:S01]  /*2520*/  ISETP.GT.U32.AND P2, PT, R5.reuse, R117, PT ;  /* 0x000000750500720c */ /* 0x040fe20003f44070 */
[----:B------:R-:W-:Y:S01]  /*2530*/  IMAD.HI.U32 R3, R0, R129, RZ ;  /* 0x0000008100037227 */ /* 0x000fe200078e00ff */
[----:B------:R-:W-:-:S03]  /*2540*/  ISETP.GT.U32.AND P5, PT, R5, R119, PT ;  /* 0x000000770500720c */ /* 0x000fc60003fa4070 */
[----:B------:R-:W-:Y:S02]  /*2550*/  IMAD R127, R5, R4, R127 ;  /* 0x00000004057f7224 */ /* 0x000fe400078e027f */
[----:B------:R-:W-:-:S04]  /*2560*/  IMAD.HI.U32 R4, R0, R131, RZ ;  /* 0x0000008300047227 */ /* 0x000fc800078e00ff */
[----:B------:R-:W-:Y:S01]  /*2570*/  @!P6 IMAD.IADD R121, R121, 0x1, -R5 ;  /* 0x000000017979e824 */ /* 0x000fe200078e0a05 */
[----:B------:R-:W-:Y:S01]  /*2580*/  ISETP.GT.U32.AND P6, PT, R5, R127, PT ;  /* 0x0000007f0500720c */ /* 0x000fe20003fc4070 */
[----:B------:R-:W-:Y:S02]  /*2590*/  IMAD.MOV R6, RZ, RZ, -R3 ;  /* 0x000000ffff067224 */ /* 0x000fe400078e0a03 */
[----:B------:R-:W-:Y:S01]  /*25a0*/  @!P5 IMAD.IADD R119, R119, 0x1, -R5 ;  /* 0x000000017777d824 */ /* 0x000fe200078e0a05 */
[----:B------:R-:W-:Y:S01]  /*25b0*/  ISETP.GE.AND P5, PT, R7, RZ, PT ;  /* 0x000000ff0700720c */ /* 0x000fe20003fa6270 */
[----:B------:R-:W-:Y:S01]  /*25c0*/  IMAD.MOV R4, RZ, RZ, -R4 ;  /* 0x000000ffff047224 */ /* 0x000fe200078e0a04 */
[----:B------:R-:W-:Y:S01]  /*25d0*/  IADD3 R7, R2, 0xa8, RZ ;  /* 0x000000a802077810 */ /* 0x000fe20007ffe0ff */
[----:B------:R-:W-:Y:S02]  /*25e0*/  @!P4 IMAD.MOV R119, RZ, RZ, -R119 ;  /* 0x000000ffff77c224 */ /* 0x000fe400078e0a77 */
[C---:B------:R-:W-:Y:S01]  /*25f0*/  IMAD R131, R5.reuse, R4, R131 ;  /* 0x0000000405837224 */ /* 0x040fe200078e0283 */
[----:B------:R-:W-:Y:S01]  /*2600*/  IABS R133, R7 ;  /* 0x0000000700857213 */ /* 0x000fe20000000000 */
[----:B------:R-:W-:Y:S01]  /*2610*/  @!P1 IMAD.MOV R115, RZ, RZ, -R115 ;  /* 0x000000ffff739224 */ /* 0x000fe200078e0a73 */
[----:B------:R-:W-:Y:S01]  /*2620*/  ISETP.GT.U32.AND P1, PT, R5, R123, PT ;  /* 0x0000007b0500720c */ /* 0x000fe20003f24070 */
[----:B------:R-:W-:-:S02]  /*2630*/  @!P6 IMAD.IADD R127, R127, 0x1, -R5 ;  /* 0x000000017f7fe824 */ /* 0x000fc400078e0a05 */
[----:B------:R-:W-:-:S03]  /*2640*/  IMAD.HI.U32 R3, R0, R133, RZ ;  /* 0x0000008500037227 */ /* 0x000fc600078e00ff */
[----:B------:R-:W-:Y:S01]  /*2650*/  ISETP.GT.U32.AND P4, PT, R5, R127, PT ;  /* 0x0000007f0500720c */ /* 0x000fe20003f84070 */
[----:B------:R-:W-:Y:S02]  /*2660*/  IMAD.MOV R4, RZ, RZ, -R3 ;  /* 0x000000ffff047224 */ /* 0x000fe400078e0a03 */
[----:B------:R-:W-:Y:S01]  /*2670*/  @!P2 IMAD.IADD R117, R117, 0x1, -R5 ;  /* 0x000000017575a824 */ /* 0x000fe200078e0a05 */
[C---:B------:R-:W-:Y:S01]  /*2680*/  ISETP.GT.U32.AND P2, PT, R5.reuse, R125, PT ;  /* 0x0000007d0500720c */ /* 0x040fe20003f44070 */
[C---:B------:R-:W-:Y:S02]  /*2690*/  IMAD R133, R5.reuse, R4, R133 ;  /* 0x0000000405857224 */ /* 0x040fe400078e0285 */
[----:B------:R-:W-:Y:S01]  /*26a0*/  IMAD R129, R5, R6, R129 ;  /* 0x0000000605817224 */ /* 0x000fe200078e0281 */
[----:B------:R-:W-:Y:S01]  /*26b0*/  IADD3 R6, R2, 0xa6, RZ ;  /* 0x000000a602067810 */ /* 0x000fe20007ffe0ff */
[----:B------:R-:W-:Y:S01]  /*26c0*/  @!P1 IMAD.IADD R123, R123, 0x1, -R5 ;  /* 0x000000017b7b9824 */ /* 0x000fe200078e0a05 */
[----:B------:R-:W-:Y:S01]  /*26d0*/  ISETP.GE.AND P1, PT, R10, RZ, PT ;  /* 0x000000ff0a00720c */ /* 0x000fe20003f26270 */
[----:B------:R-:W-:Y:S01]  /*26e0*/  @!P0 IMAD.MOV R121, RZ, RZ, -R121 ;  /* 0x000000ffff798224 */ /* 0x000fe200078e0a79 */
[----:B------:R-:W-:Y:S01]  /*26f0*/  IABS R135, R6 ;  /* 0x0000000600877213 */ /* 0x000fe20000000000 */
[----:B------:R-:W-:Y:S01]  /*2700*/  @!P4 IMAD.IADD R127, R127, 0x1, -R5 ;  /* 0x000000017f7fc824 */ /* 0x000fe200078e0a05 */
[----:B------:R-:W-:Y:S01]  /*2710*/  ISETP.GT.U32.AND P4, PT, R5, R133, PT ;  /* 0x000000850500720c */ /* 0x000fe20003f84070 */
[----:B------:R-:W-:Y:S01]  /*2720*/  @!P5 IMAD.MOV R123, RZ, RZ, -R123 ;  /* 0x000000ffff7bd224 */ /* 0x000fe200078e0a7b */
[----:B------:R-:W-:Y:S01]  /*2730*/  IADD3 R10, R2, 0xa4, RZ ;  /* 0x000000a4020a7810 */ /* 0x000fe20007ffe0ff */
[----:B------:R-:W-:Y:S01]  /*2740*/  @!P2 IMAD.IADD R125, R125, 0x1, -R5 ;  /* 0x000000017d7da824 */ /* 0x000fe200078e0a05 */
[----:B------:R-:W-:Y:S01]  /*2750*/  @!P3 IADD3 R117, -R117, RZ, RZ ;  /* 0x000000ff7575b210 */ /* 0x000fe20007ffe1ff */
[----:B------:R-:W-:Y:S01]  /*2760*/  IMAD.HI.U32 R3, R0, R135, RZ ;  /* 0x0000008700037227 */ /* 0x000fe200078e00ff */
[----:B------:R-:W-:-:S02]  /*2770*/  ISETP.GT.U32.AND P6, PT, R5, R129, PT ;  /* 0x000000810500720c */ /* 0x000fc40003fc4070 */
[C---:B------:R-:W-:Y:S01]  /*2780*/  ISETP.GT.U32.AND P3, PT, R5.reuse, R125, PT ;  /* 0x0000007d0500720c */ /* 0x040fe20003f64070 */
[----:B------:R-:W-:Y:S01]  /*2790*/  IMAD.MOV R4, RZ, RZ, -R3 ;  /* 0x000000ffff047224 */ /* 0x000fe200078e0a03 */
[----:B------:R-:W-:Y:S02]  /*27a0*/  IABS R137, R10 ;  /* 0x0000000a00897213 */ /* 0x000fe40000000000 */
[C---:B------:R-:W-:Y:S01]  /*27b0*/  ISETP.GT.U32.AND P5, PT, R5.reuse, R131, PT ;  /* 0x000000830500720c */ /* 0x040fe20003fa4070 */
[----:B------:R-:W-:Y:S01]  /*27c0*/  IMAD R135, R5, R4, R135 ;  /* 0x0000000405877224 */ /* 0x000fe200078e0287 */
[----:B------:R-:W-:Y:S01]  /*27d0*/  @!P4 IADD3 R133, R133, -R5, RZ ;  /* 0x800000058585c210 */ /* 0x000fe20007ffe0ff */
[----:B------:R-:W-:Y:S01]  /*27e0*/  IMAD.HI.U32 R3, R0, R137, RZ ;  /* 0x0000008900037227 */ /* 0x000fe200078e00ff */
[----:B------:R-:W-:Y:S02]  /*27f0*/  ISETP.GE.AND P2, PT, R12, RZ, PT ;  /* 0x000000ff0c00720c */ /* 0x000fe40003f46270 */
[----:B------:R-:W-:Y:S01]  /*2800*/  ISETP.GT.U32.AND P4, PT, R5, R133, PT ;  /* 0x000000850500720c */ /* 0x000fe20003f84070 */
[----:B------:R-:W-:Y:S01]  /*2810*/  IMAD.MOV R4, RZ, RZ, -R3 ;  /* 0x000000ffff047224 */ /* 0x000fe200078e0a03 */
[----:B------:R-:W-:Y:S01]  /*2820*/  ISETP.GE.AND P0, PT, R14, RZ, PT ;  /* 0x000000ff0e00720c */ /* 0x000fe20003f06270 */
[--C-:B------:R-:W-:Y:S01]  /*2830*/  @!P3 IMAD.IADD R125, R125, 0x1, -R5.reuse ;  /* 0x000000017d7db824 */ /* 0x100fe200078e0a05 */
[C---:B------:R-:W-:Y:S01]  /*2840*/  IADD3 R12, R2.reuse, 0xa0, RZ ;  /* 0x000000a0020c7810 */ /* 0x040fe20007ffe0ff */
[----:B------:R-:W-:Y:S01]  /*2850*/  @!P6 IMAD.IADD R129, R129, 0x1, -R5 ;  /* 0x000000018181e824 */ /* 0x000fe200078e0a05 */
[----:B------:R-:W-:Y:S01]  /*2860*/  ISETP.GE.AND P6, PT, R7, RZ, PT ;  /* 0x000000ff0700720c */ /* 0x000fe20003fc6270 */
[----:B------:R-:W-:Y:S01]  /*2870*/  IMAD R137, R5, R4, R137 ;  /* 0x0000000405897224 */ /* 0x000fe200078e0289 */
[----:B------:R-:W-:Y:S01]  /*2880*/  IADD3 R7, R2, 0xa2, RZ ;  /* 0x000000a202077810 */ /* 0x000fe20007ffe0ff */
[----:B------:R-:W-:Y:S01]  /*2890*/  @!P5 IMAD.IADD R131, R131, 0x1, -R5 ;  /* 0x000000018383d824 */ /* 0x000fe200078e0a05 */
[----:B------:R-:W-:Y:S01]  /*28a0*/  IABS R155, R12 ;  /* 0x0000000c009b7213 */ /* 0x000fe20000000000 */
[----:B------:R-:W-:Y:S01]  /*28b0*/  @!P1 IMAD.MOV R125, RZ, RZ, -R125 ;  /* 0x000000ffff7d9224 */ /* 0x000fe200078e0a7d */
[----:B------:R-:W-:Y:S01]  /*28c0*/  ISETP.GT.U32.AND P1, PT, R5, R129, PT ;  /* 0x000000810500720c */ /* 0x000fe20003f24070 */
[----:B------:R-:W-:Y:S01]  /*28d0*/  @!P4 IMAD.IADD R133, R133, 0x1, -R5 ;  /* 0x000000018585c824 */ /* 0x000fe200078e0a05 */
[C---:B------:R-:W-:Y:S01]  /*28e0*/  ISETP.GT.U32.AND P4, PT, R5.reuse, R137, PT ;  /* 0x000000890500720c */ /* 0x040fe20003f84070 */
[----:B------:R-:W-:Y:S01]  /*28f0*/  IMAD.HI.U32 R4, R0, R155, RZ ;  /* 0x0000009b00047227 */ /* 0x000fe200078e00ff */
[----:B------:R-:W-:-:S02]  /*2900*/  ISETP.GT.U32.AND P5, PT, R5, R131, PT ;  /* 0x000000830500720c */ /* 0x000fc40003fa4070 */
[----:B------:R-:W-:Y:S01]  /*2910*/  IABS R139, R7 ;  /* 0x00000007008b7213 */ /* 0x000fe20000000000 */
[----:B------:R-:W-:Y:S01]  /*2920*/  IMAD.MOV R4, RZ, RZ, -R4 ;  /* 0x000000ffff047224 */ /* 0x000fe200078e0a04 */
[----:B------:R-:W-:Y:S01]  /*2930*/  IADD3 R14, R2, 0x9e, RZ ;  /* 0x0000009e020e7810 */ /* 0x000fe20007ffe0ff */
[----:B------:R-:W-:Y:S01]  /*2940*/  @!P2 IMAD.MOV R127, RZ, RZ, -R127 ;  /* 0x000000ffff7fa224 */ /* 0x000fe200078e0a7f */
[----:B------:R-:W-:Y:S01]  /*2950*/  ISETP.GE.AND P3, PT, R16, RZ, PT ;  /* 0x000000ff1000720c */ /* 0x000fe20003f66270 */
[----:B------:R-:W-:Y:S01]  /*2960*/  IMAD.HI.U32 R3, R0, R139, RZ ;  /* 0x0000008b00037227 */ /* 0x000fe200078e00ff */
[----:B------:R-:W-:Y:S02]  /*2970*/  IABS R157, R14 ;  /* 0x0000000e009d7213 */ /* 0x000fe40000000000 */
[----:B------:R-:W-:Y:S01]  /*2980*/  IADD3 R16, R2, 0x70, RZ ;  /* 0x0000007002107810 */ /* 0x000fe20007ffe0ff */
[--C-:B------:R-:W-:Y:S01]  /*2990*/  @!P1 IMAD.IADD R129, R129, 0x1, -R5.reuse ;  /* 0x0000000181819824 */ /* 0x100fe200078e0a05 */
[----:B------:R-:W-:Y:S01]  /*29a0*/  ISETP.GT.U32.AND P1, PT, R5, R135, PT ;  /* 0x000000870500720c */ /* 0x000fe20003f24070 */
[--C-:B------:R-:W-:Y:S01]  /*29b0*/  @!P4 IMAD.IADD R137, R137, 0x1, -R5.reuse ;  /* 0x000000018989c824 */ /* 0x100fe200078e0a05 */
[----:B------:R-:W-:Y:S01]  /*29c0*/  IABS R203, R16 ;  /* 0x0000001000cb7213 */ /* 0x000fe20000000000 */
[----:B------:R-:W-:Y:S01]  /*29d0*/  @!P5 IMAD.IADD R131, R131, 0x1, -R5 ;  /* 0x000000018383d824 */ /* 0x000fe200078e0a05 */
[----:B------:R-:W-:Y:S01]  /*29e0*/  ISETP.GE.AND P5, PT, R6, RZ, PT ;  /* 0x000000ff0600720c */ /* 0x000fe20003fa6270 */
[----:B------:R-:W-:Y:S01]  /*29f0*/  IMAD.MOV R6, RZ, RZ, -R3 ;  /* 0x000000ffff067224 */ /* 0x000fe200078e0a03 */
[----:B------:R-:W-:Y:S01]  /*2a00*/  @!P0 IADD3 R129, -R129, RZ, RZ ;  /* 0x000000ff81818210 */ /* 0x000fe20007ffe1ff */
[----:B------:R-:W-:Y:S01]  /*2a10*/  IMAD.HI.U32 R3, R0, R157, RZ ;  /* 0x0000009d00037227 */ /* 0x000fe200078e00ff */
[----:B------:R-:W-:-:S03]  /*2a20*/  ISETP.GT.U32.AND P0, PT, R5, R137, PT ;  /* 0x000000890500720c */ /* 0x000fc60003f04070 */
[----:B------:R-:W-:Y:S02]  /*2a30*/  IMAD R155, R5, R4, R155 ;  /* 0x00000004059b7224 */ /* 0x000fe400078e029b */
[----:B------:R-:W-:Y:S02]  /*2a40*/  IMAD.MOV R4, RZ, RZ, -R3 ;  /* 0x000000ffff047224 */ /* 0x000fe400078e0a03 */
[----:B------:R-:W-:Y:S01]  /*2a50*/  @!P1 IMAD.IADD R135, R135, 0x1, -R5 ;  /* 0x0000000187879824 */ /* 0x000fe200078e0a05 */
[----:B------:R-:W-:Y:S01]  /*2a60*/  ISETP.GE.AND P1, PT, R10, RZ, PT ;  /* 0x000000ff0a00720c */ /* 0x000fe20003f26270 */
[C---:B------:R-:W-:Y:S01]  /*2a70*/  IMAD R157, R5.reuse, R4, R157 ;  /* 0x00000004059d7224 */ /* 0x040fe200078e029d */
[C---:B------:R-:W-:Y:S01]  /*2a80*/  IADD3 R10, R2.reuse, 0x9c, RZ ;  /* 0x0000009c020a7810 */ /* 0x040fe20007ffe0ff */
[----:B------:R-:W-:Y:S01]  /*2a90*/  IMAD R139, R5, R6, R139 ;  /* 0x00000006058b7224 */ /* 0x000fe200078e028b */
[----:B------:R-:W-:Y:S01]  /*2aa0*/  IADD3 R6, R2, 0x9a, RZ ;  /* 0x0000009a02067810 */ /* 0x000fe20007ffe0ff */
[----:B------:R-:W-:Y:S01]  /*2ab0*/  @!P0 IMAD.IADD R137, R137, 0x1, -R5 ;  /* 0x0000000189898824 */ /* 0x000fe200078e0a05 */
[C---:B------:R-:W-:Y:S01]  /*2ac0*/  ISETP.GT.U32.AND P0, PT, R5.reuse, R157, PT ;  /* 0x0000009d0500720c */ /* 0x040fe20003f04070 */
[----:B------:R-:W-:Y:S01]  /*2ad0*/  @!P6 IMAD.MOV R133, RZ, RZ, -R133 ;  /* 0x000000ffff85e224 */ /* 0x000fe200078e0a85 */
[----:B------:R-:W-:Y:S01]  /*2ae0*/  IABS R159, R10 ;  /* 0x0000000a009f7213 */ /* 0x000fe20000000000 */
[----:B------:R-:W-:Y:S01]  /*2af0*/  @!P3 IMAD.MOV R131, RZ, RZ, -R131 ;  /* 0x000000ffff83b224 */ /* 0x000fe200078e0a83 */
[----:B------:R-:W-:-:S02]  /*2b00*/  ISETP.GT.U32.AND P2, PT, R5, R139, PT ;  /* 0x0000008b0500720c */ /* 0x000fc40003f44070 */
[C---:B------:R-:W-:Y:S01]  /*2b10*/  ISETP.GT.U32.AND P4, PT, R5.reuse, R135, PT ;  /* 0x000000870500720c */ /* 0x040fe20003f84070 */
[----:B------:R-:W-:Y:S01]  /*2b20*/  IMAD.HI.U32 R3, R0, R159, RZ ;  /* 0x0000009f00037227 */ /* 0x000fe200078e00ff */
[----:B------:R-:W-:Y:S02]  /*2b30*/  ISETP.GT.U32.AND P6, PT, R5, R155, PT ;  /* 0x0000009b0500720c */ /* 0x000fe40003fc4070 */
[----:B------:R-:W-:Y:S01]  /*2b40*/  IABS R161, R6 ;  /* 0x0000000600a17213 */ /* 0x000fe20000000000 */
[----:B------:R-:W-:Y:S01]  /*2b50*/  IMAD.MOV R4, RZ, RZ, -R3 ;  /* 0x000000ffff047224 */ /* 0x000fe200078e0a03 */
[----:B------:R-:W-:Y:S01]  /*2b60*/  ISETP.GE.AND P3, PT, R7, RZ, PT ;  /* 0x000000ff0700720c */ /* 0x000fe20003f66270 */
[----:B------:R-:W-:Y:S01]  /*2b70*/  @!P0 IMAD.IADD R157, R157, 0x1, -R5 ;  /* 0x000000019d9d8824 */ /* 0x000fe200078e0a05 */
[----:B------:R-:W-:Y:S01]  /*2b80*/  IADD3 R7, R2, 0x98, RZ ;  /* 0x0000009802077810 */ /* 0x000fe20007ffe0ff */
[----:B------:R-:W-:-:S03]  /*2b90*/  IMAD.HI.U32 R3, R0, R161, RZ ;  /* 0x000000a100037227 */ /* 0x000fc600078e00ff */
[----:B------:R-:W-:Y:S01]  /*2ba0*/  ISETP.GT.U32.AND P0, PT, R5, R157, PT ;  /* 0x0000009d0500720c */ /* 0x000fe20003f04070 */
[----:B------:R-:W-:Y:S01]  /*2bb0*/  @!P2 IMAD.IADD R139, R139, 0x1, -R5 ;  /* 0x000000018b8ba824 */ /* 0x000fe200078e0a05 */
[----:B------:R-:W-:Y:S01]  /*2bc0*/  ISETP.GE.AND P2, PT, R14, RZ, PT ;  /* 0x000000ff0e00720c */ /* 0x000fe20003f46270 */
[----:B------:R-:W-:Y:S01]  /*2bd0*/  IMAD R159, R5, R4, R159 ;  /* 0x00000004059f7224 */ /* 0x000fe200078e029f */
[----:B------:R-:W-:Y:S01]  /*2be0*/  IADD3 R4, -R3, RZ, RZ ;  /* 0x000000ff03047210 */ /* 0x000fe20007ffe1ff */
[--C-:B------:R-:W-:Y:S01]  /*2bf0*/  @!P4 IMAD.IADD R135, R135, 0x1, -R5.reuse ;  /* 0x000000018787c824 */ /* 0x100fe200078e0a05 */
[----:B------:R-:W-:Y:S01]  /*2c00*/  IABS R163, R7 ;  /* 0x0000000700a37213 */ /* 0x000fe20000000000 */
[----:B------:R-:W-:Y:S01]  /*2c10*/  @!P6 IMAD.IADD R155, R155, 0x1, -R5 ;  /* 0x000000019b9be824 */ /* 0x000fe200078e0a05 */
[C---:B------:R-:W-:Y:S01]  /*2c20*/  ISETP.GT.U32.AND P6, PT, R5.reuse, R139, PT ;  /* 0x0000008b0500720c */ /* 0x040fe20003fc4070 */
[----:B------:R-:W-:Y:S01]  /*2c30*/  @!P5 IMAD.MOV R135, RZ, RZ, -R135 ;  /* 0x000000ffff87d224 */ /* 0x000fe200078e0a87 */
[----:B------:R-:W-:Y:S01]  /*2c40*/  ISETP.GE.AND P4, PT, R12, RZ, PT ;  /* 0x000000ff0c00720c */ /* 0x000fe20003f86270 */
[C---:B------:R-:W-:Y:S01]  /*2c50*/  IMAD R161, R5.reuse, R4, R161 ;  /* 0x0000000405a17224 */ /* 0x040fe200078e02a1 */
[----:B------:R-:W-:Y:S01]  /*2c60*/  ISETP.GT.U32.AND P5, PT, R5, R155, PT ;  /* 0x0000009b0500720c */ /* 0x000fe20003fa4070 */
[----:B------:R-:W-:Y:S01]  /*2c70*/  @!P0 IMAD.IADD R157, R157, 0x1, -R5 ;  /* 0x000000019d9d8824 */ /* 0x000fe200078e0a05 */
[----:B------:R-:W-:Y:S01]  /*2c80*/  IADD3 R12, R2, 0x86, RZ ;  /* 0x00000086020c7810 */ /* 0x000fe20007ffe0ff */
[----:B------:R-:W-:Y:S01]  /*2c90*/  IMAD.HI.U32 R3, R0, R163, RZ ;  /* 0x000000a300037227 */ /* 0x000fe200078e00ff */
[----:B------:R-:W-:-:S02]  /*2ca0*/  ISETP.GT.U32.AND P0, PT, R5, R161, PT ;  /* 0x000000a10500720c */ /* 0x000fc40003f04070 */
[----:B------:R-:W-:Y:S01]  /*2cb0*/  IABS R181, R12 ;  /* 0x0000000c00b57213 */ /* 0x000fe20000000000 */
[----:B------:R-:W-:Y:S01]  /*2cc0*/  @!P1 IMAD.MOV R137, RZ, RZ, -R137 ;  /* 0x000000ffff899224 */ /* 0x000fe200078e0a89 */
[----:B------:R-:W-:Y:S01]  /*2cd0*/  ISETP.GE.AND P1, PT, R10, RZ, PT ;  /* 0x000000ff0a00720c */ /* 0x000fe20003f26270 */
[----:B------:R-:W-:Y:S01]  /*2ce0*/  @!P6 IMAD.IADD R139, R139, 0x1, -R5 ;  /* 0x000000018b8be824 */ /* 0x000fe200078e0a05 */
[----:B------:R-:W-:Y:S01]  /*2cf0*/  ISETP.GT.U32.AND P6, PT, R5, R159, PT ;  /* 0x0000009f0500720c */ /* 0x000fe20003fc4070 */
[----:B------:R-:W-:Y:S01]  /*2d00*/  IMAD.MOV R4, RZ, RZ, -R3 ;  /* 0x000000ffff047224 */ /* 0x000fe200078e0a03 */
[----:B------:R-:W-:Y:S01]  /*2d10*/  IADD3 R10, R2, 0x94, RZ ;  /* 0x00000094020a7810 */ /* 0x000fe20007ffe0ff */
[----:B------:R-:W-:Y:S01]  /*2d20*/  @!P5 IMAD.IADD R155, R155, 0x1, -R5 ;  /* 0x000000019b9bd824 */ /* 0x000fe200078e0a05 */
[----:B------:R-:W-:Y:S01]  /*2d30*/  ISETP.GE.AND P5, PT, R6, RZ, PT ;  /* 0x000000ff0600720c */ /* 0x000fe20003fa6270 */
[----:B------:R-:W-:Y:S01]  /*2d40*/  @!P2 IMAD.MOV R157, RZ, RZ, -R157 ;  /* 0x000000ffff9da224 */ /* 0x000fe200078e0a9d */
[----:B------:R-:W-:Y:S01]  /*2d50*/  IADD3 R6, R2, 0x96, RZ ;  /* 0x0000009602067810 */ /* 0x000fe20007ffe0ff */
[----:B------:R-:W-:Y:S01]  /*2d60*/  @!P0 IMAD.IADD R161, R161, 0x1, -R5 ;  /* 0x00000001a1a18824 */ /* 0x000fe200078e0a05 */
[----:B------:R-:W-:Y:S01]  /*2d70*/  IABS R167, R10 ;  /* 0x0000000a00a77213 */ /* 0x000fe20000000000 */
[C---:B------:R-:W-:Y:S01]  /*2d80*/  IMAD R163, R5.reuse, R4, R163 ;  /* 0x0000000405a37224 */ /* 0x040fe200078e02a3 */
[----:B------:R-:W-:Y:S01]  /*2d90*/  IABS R165, R6 ;  /* 0x0000000600a57213 */ /* 0x000fe20000000000 */
[----:B------:R-:W-:Y:S01]  /*2da0*/  @!P4 IMAD.MOV R155, RZ, RZ, -R155 ;  /* 0x000000ffff9bc224 */ /* 0x000fe200078e0a9b */
[----:B------:R-:W-:Y:S01]  /*2db0*/  ISETP.GT.U32.AND P0, PT, R5, R161, PT ;  /* 0x000000a10500720c */ /* 0x000fe20003f04070 */
[----:B------:R-:W-:Y:S01]  /*2dc0*/  @!P6 IMAD.IADD R159, R159, 0x1, -R5 ;  /* 0x000000019f9fe824 */ /* 0x000fe200078e0a05 */
[----:B------:R-:W-:Y:S01]  /*2dd0*/  ISETP.GE.AND P2, PT, R6, RZ, PT ;  /* 0x000000ff0600720c */ /* 0x000fe20003f46270 */
[----:B------:R-:W-:Y:S01]  /*2de0*/  IMAD.HI.U32 R3, R0, R165, RZ ;  /* 0x000000a500037227 */ /* 0x000fe200078e00ff */
[----:B------:R-:W-:-:S02]  /*2df0*/  ISETP.GT.U32.AND P4, PT, R5, R163, PT ;  /* 0x000000a30500720c */ /* 0x000fc40003f84070 */
[----:B------:R-:W-:Y:S01]  /*2e00*/  ISETP.GT.U32.AND P6, PT, R5, R159, PT ;  /* 0x0000009f0500720c */ /* 0x000fe20003fc4070 */
[----:B------:R-:W-:Y:S01]  /*2e10*/  IMAD.MOV R6, RZ, RZ, -R3 ;  /* 0x000000ffff067224 */ /* 0x000fe200078e0a03 */
[----:B------:R-:W-:Y:S01]  /*2e20*/  IADD3 R14, R2, 0x72, RZ ;  /* 0x00000072020e7810 */ /* 0x000fe20007ffe0ff */
[----:B------:R-:W-:-:S03]  /*2e30*/  IMAD.HI.U32 R4, R0, R167, RZ ;  /* 0x000000a700047227 */ /* 0x000fc600078e00ff */
[----:B------:R-:W-:Y:S01]  /*2e40*/  IABS R201, R14 ;  /* 0x0000000e00c97213 */ /* 0x000fe20000000000 */
[----:B------:R-:W-:Y:S01]  /*2e50*/  IMAD R165, R5, R6, R165 ;  /* 0x0000000605a57224 */ /* 0x000fe200078e02a5 */
[----:B------:R-:W-:Y:S01]  /*2e60*/  IADD3 R4, -R4, RZ, RZ ;  /* 0x000000ff04047210 */ /* 0x000fe20007ffe1ff */
[----:B------:R-:W-:Y:S02]  /*2e70*/  @!P0 IMAD.IADD R161, R161, 0x1, -R5 ;  /* 0x00000001a1a18824 */ /* 0x000fe400078e0a05 */
[----:B------:R-:W-:Y:S01]  /*2e80*/  @!P3 IMAD.MOV R139, RZ, RZ, -R139 ;  /* 0x000000ffff8bb224 */ /* 0x000fe200078e0a8b */
[----:B------:R-:W-:Y:S01]  /*2e90*/  ISETP.GT.U32.AND P0, PT, R5, R165, PT ;  /* 0x000000a50500720c */ /* 0x000fe20003f04070 */
[----:B------:R-:W-:Y:S01]  /*2ea0*/  @!P6 IMAD.IADD R159, R159, 0x1, -R5 ;  /* 0x000000019f9fe824 */ /* 0x000fe200078e0a05 */
[----:B------:R-:W-:Y:S01]  /*2eb0*/  ISETP.GE.AND P3, PT, R7, RZ, PT ;  /* 0x000000ff0700720c */ /* 0x000fe20003f66270 */
[----:B------:R-:W-:Y:S01]  /*2ec0*/  IMAD R167, R5, R4, R167 ;  /* 0x0000000405a77224 */ /* 0x000fe200078e02a7 */
[C---:B------:R-:W-:Y:S01]  /*2ed0*/  IADD3 R7, R2.reuse, 0x92, RZ ;  /* 0x0000009202077810 */ /* 0x040fe20007ffe0ff */
[----:B------:R-:W-:Y:S01]  /*2ee0*/  @!P1 IMAD.MOV R159, RZ, RZ, -R159 ;  /* 0x000000ffff9f9224 */ /* 0x000fe200078e0a9f */
[----:B------:R-:W-:Y:S01]  /*2ef0*/  IADD3 R4, R2, 0x90, RZ ;  /* 0x0000009002047810 */ /* 0x000fe20007ffe0ff */
[----:B------:R-:W-:Y:S01]  /*2f00*/  @!P4 IMAD.IADD R163, R163, 0x1, -R5 ;  /* 0x00000001a3a3c824 */ /* 0x000fe200078e0a05 */
[----:B------:R-:W-:Y:S01]  /*2f10*/  ISETP.GT.U32.AND P1, PT, R5, R167, PT ;  /* 0x000000a70500720c */ /* 0x000fe20003f24070 */
[----:B------:R-:W-:Y:S01]  /*2f20*/  @!P5 IMAD.MOV R161, RZ, RZ, -R161 ;  /* 0x000000ffffa1d224 */ /* 0x000fe200078e0aa1 */
[----:B------:R-:W-:-:S02]  /*2f30*/  IABS R169, R7 ;  /* 0x0000000700a97213 */ /* 0x000fc40000000000 */
[----:B------:R-:W-:Y:S01]  /*2f40*/  ISETP.GT.U32.AND P4, PT, R5, R163, PT ;  /* 0x000000a30500720c */ /* 0x000fe20003f84070 */
[----:B------:R-:W-:Y:S01]  /*2f50*/  @!P0 IMAD.IADD R165, R165, 0x1, -R5 ;  /* 0x00000001a5a58824 */ /* 0x000fe200078e0a05 */
[----:B------:R-:W-:Y:S01]  /*2f60*/  IABS R173, R4 ;  /* 0x0000000400ad7213 */ /* 0x000fe20000000000 */
[----:B------:R-:W-:Y:S01]  /*2f70*/  IMAD.HI.U32 R3, R0, R169, RZ ;  /* 0x000000a900037227 */ /* 0x000fe200078e00ff */
[----:B------:R-:W-:Y:S02]  /*2f80*/  ISETP.GE.AND P6, PT, R10, RZ, PT ;  /* 0x000000ff0a00720c */ /* 0x000fe40003fc6270 */
[----:B------:R-:W-:Y:S01]  /*2f90*/  ISETP.GT.U32.AND P0, PT, R5, R165, PT ;  /* 0x000000a50500720c */ /* 0x000fe20003f04070 */
[----:B------:R-:W-:Y:S01]  /*2fa0*/  IMAD.MOV R6, RZ, RZ, -R3 ;  /* 0x000000ffff067224 */ /* 0x000fe200078e0a03 */
[----:B------:R-:W-:Y:S01]  /*2fb0*/  IADD3 R10, R2, 0x8e, RZ ;  /* 0x0000008e020a7810 */ /* 0x000fe20007ffe0ff */
[----:B------:R-:W-:Y:S01]  /*2fc0*/  IMAD.HI.U32 R3, R0, R173, RZ ;  /* 0x000000ad00037227 */ /* 0x000fe200078e00ff */
[----:B------:R-:W-:-:S02]  /*2fd0*/  ISETP.GE.AND P5, PT, R7, RZ, PT ;  /* 0x000000ff0700720c */ /* 0x000fc40003fa6270 */
[----:B------:R-:W-:Y:S01]  /*2fe0*/  IABS R171, R10 ;  /* 0x0000000a00ab7213 */ /* 0x000fe20000000000 */
[----:B------:R-:W-:Y:S01]  /*2ff0*/  @!P1 IMAD.IADD R167, R167, 0x1, -R5 ;  /* 0x00000001a7a79824 */ /* 0x000fe200078e0a05 */
[----:B------:R-:W-:Y:S01]  /*3000*/  IADD3 R7, R2, 0x8a, RZ ;  /* 0x0000008a02077810 */ /* 0x000fe20007ffe0ff */
[C---:B------:R-:W-:Y:S02]  /*3010*/  IMAD R169, R5.reuse, R6, R169 ;  /* 0x0000000605a97224 */ /* 0x040fe400078e02a9 */
[----:B------:R-:W-:Y:S01]  /*3020*/  IMAD.MOV R6, RZ, RZ, -R3 ;  /* 0x000000ffff067224 */ /* 0x000fe200078e0a03 */
[----:B------:R-:W-:Y:S01]  /*3030*/  ISETP.GT.U32.AND P1, PT, R5, R167, PT ;  /* 0x000000a70500720c */ /* 0x000fe20003f24070 */
[--C-:B------:R-:W-:Y:S01]  /*3040*/  @!P4 IMAD.IADD R163, R163, 0x1, -R5.reuse ;  /* 0x00000001a3a3c824 */ /* 0x100fe200078e0a05 */
[----:B------:R-:W-:Y:S01]  /*3050*/  ISETP.GE.AND P4, PT, R4, RZ, PT ;  /* 0x000000ff0400720c */ /* 0x000fe20003f86270 */
[----:B------:R-:W-:Y:S01]  /*3060*/  @!P0 IMAD.IADD R165, R165, 0x1, -R5 ;  /* 0x00000001a5a58824 */ /* 0x000fe200078e0a05 */
[----:B------:R-:W-:Y:S01]  /*3070*/  IADD3 R3, R2, 0x8c, RZ ;  /* 0x0000008c02037810 */ /* 0x000fe20007ffe0ff */
[C---:B------:R-:W-:Y:S01]  /*3080*/  IMAD R173, R5.reuse, R6, R173 ;  /* 0x0000000605ad7224 */ /* 0x040fe200078e02ad */
[----:B------:R-:W-:Y:S01]  /*3090*/  ISETP.GT.U32.AND P0, PT, R5, R169, PT ;  /* 0x000000a90500720c */ /* 0x000fe20003f04070 */
[----:B------:R-:W-:Y:S01]  /*30a0*/  IMAD.HI.U32 R4, R0, R171, RZ ;  /* 0x000000ab00047227 */ /* 0x000fe200078e00ff */
[----:B------:R-:W-:-:S02]  /*30b0*/  IABS R175, R3 ;  /* 0x0000000300af7213 */ /* 0x000fc40000000000 */
[----:B------:R-:W-:Y:S01]  /*30c0*/  IABS R177, R7 ;  /* 0x0000000700b17213 */ /* 0x000fe20000000000 */
[----:B------:R-:W-:Y:S01]  /*30d0*/  @!P2 IMAD.MOV R165, RZ, RZ, -R165 ;  /* 0x000000ffffa5a224 */ /* 0x000fe200078e0aa5 */
[----:B------:R-:W-:Y:S01]  /*30e0*/  ISETP.GT.U32.AND P2, PT, R5, R173, PT ;  /* 0x000000ad0500720c */ /* 0x000fe20003f44070 */
[----:B------:R-:W-:Y:S01]  /*30f0*/  @!P1 IMAD.IADD R167, R167, 0x1, -R5 ;  /* 0x00000001a7a79824 */ /* 0x000fe200078e0a05 */
[----:B------:R-:W-:Y:S01]  /*3100*/  IADD3 R4, -R4, RZ, RZ ;  /* 0x000000ff04047210 */ /* 0x000fe20007ffe1ff */
[----:B------:R-:W-:Y:S01]  /*3110*/  @!P3 IMAD.MOV R163, RZ, RZ, -R163 ;  /* 0x000000ffffa3b224 */ /* 0x000fe200078e0aa3 */
[----:B------:R-:W-:Y:S01]  /*3120*/  ISETP.GE.AND P1, PT, R3, RZ, PT ;  /* 0x000000ff0300720c */ /* 0x000fe20003f26270 */
[----:B------:R-:W-:Y:S01]  /*3130*/  @!P6 IMAD.MOV R167, RZ, RZ, -R167 ;  /* 0x000000ffffa7e224 */ /* 0x000fe200078e0aa7 */
[----:B------:R-:W-:Y:S01]  /*3140*/  ISETP.GE.AND P3, PT, R10, RZ, PT ;  /* 0x000000ff0a00720c */ /* 0x000fe20003f66270 */
[----:B------:R-:W-:Y:S01]  /*3150*/  IMAD R171, R5, R4, R171 ;  /* 0x0000000405ab7224 */ /* 0x000fe200078e02ab */
[----:B------:R-:W-:Y:S01]  /*3160*/  IADD3 R10, R2, 0x88, RZ ;  /* 0x00000088020a7810 */ /* 0x000fe20007ffe0ff */
[----:B------:R-:W-:-:S03]  /*3170*/  IMAD.HI.U32 R3, R0, R175, RZ ;  /* 0x000000af00037227 */ /* 0x000fc600078e00ff */
[----:B------:R-:W-:Y:S01]  /*3180*/  ISETP.GT.U32.AND P6, PT, R5, R171, PT ;  /* 0x000000ab0500720c */ /* 0x000fe20003fc4070 */
[----:B------:R-:W-:Y:S01]  /*3190*/  @!P2 IMAD.IADD R173, R173, 0x1, -R5 ;  /* 0x00000001adada824 */ /* 0x000fe200078e0a05 */
[----:B------:R-:W-:Y:S01]  /*31a0*/  IABS R179, R10 ;  /* 0x0000000a00b37213 */ /* 0x000fe20000000000 */
[----:B------:R-:W-:Y:S02]  /*31b0*/  IMAD.MOV R6, RZ, RZ, -R3 ;  /* 0x000000ffff067224 */ /* 0x000fe400078e0a03 */
[----:B------:R-:W-:Y:S01]  /*31c0*/  IMAD.HI.U32 R4, R0, R177, RZ ;  /* 0x000000b100047227 */ /* 0x000fe200078e00ff */
[----:B------:R-:W-:-:S03]  /*31d0*/  ISETP.GT.U32.AND P2, PT, R5, R173, PT ;  /* 0x000000ad0500720c */ /* 0x000fc60003f44070 */
[----:B------:R-:W-:Y:S02]  /*31e0*/  IMAD R175, R5, R6, R175 ;  /* 0x0000000605af7224 */ /* 0x000fe400078e02af */
[--C-:B------:R-:W-:Y:S02]  /*31f0*/  @!P0 IMAD.IADD R169, R169, 0x1, -R5.reuse ;  /* 0x00000001a9a98824 */ /* 0x100fe400078e0a05 */
[----:B------:R-:W-:Y:S02]  /*3200*/  @!P6 IMAD.IADD R171, R171, 0x1, -R5 ;  /* 0x00000001ababe824 */ /* 0x000fe400078e0a05 */
[----:B------:R-:W-:Y:S01]  /*3210*/  IMAD.MOV R4, RZ, RZ, -R4 ;  /* 0x000000ffff047224 */ /* 0x000fe200078e0a04 */
[C---:B------:R-:W-:Y:S01]  /*3220*/  ISETP.GT.U32.AND P0, PT, R5.reuse, R169, PT ;  /* 0x000000a90500720c */ /* 0x040fe20003f04070 */
[----:B------:R-:W-:Y:S01]  /*3230*/  IMAD.HI.U32 R3, R0, R179, RZ ;  /* 0x000000b300037227 */ /* 0x000fe200078e00ff */
[----:B------:R-:W-:-:S03]  /*3240*/  ISETP.GT.U32.AND P6, PT, R5, R171, PT ;  /* 0x000000ab0500720c */ /* 0x000fc60003fc4070 */
[----:B------:R-:W-:Y:S01]  /*3250*/  @!P2 IMAD.IADD R173, R173, 0x1, -R5 ;  /* 0x00000001adada824 */ /* 0x000fe200078e0a05 */
[C---:B------:R-:W-:Y:S01]  /*3260*/  ISETP.GT.U32.AND P2, PT, R5.reuse, R175, PT ;  /* 0x000000af0500720c */ /* 0x040fe20003f44070 */
[----:B------:R-:W-:Y:S01]  /*3270*/  IMAD R177, R5, R4, R177 ;  /* 0x0000000405b17224 */ /* 0x000fe200078e02b1 */
[----:B------:R-:W-:Y:S01]  /*3280*/  IADD3 R6, -R3, RZ, RZ ;  /* 0x000000ff03067210 */ /* 0x000fe20007ffe1ff */
[----:B------:R-:W-:-:S04]  /*3290*/  IMAD.HI.U32 R4, R0, R181, RZ ;  /* 0x000000b500047227 */ /* 0x000fc800078e00ff */
[----:B------:R-:W-:Y:S02]  /*32a0*/  IMAD.MOV R4, RZ, RZ, -R4 ;  /* 0x000000ffff047224 */ /* 0x000fe400078e0a04 */
[----:B------:R-:W-:Y:S02]  /*32b0*/  @!P6 IMAD.IADD R171, R171, 0x1, -R5 ;  /* 0x00000001ababe824 */ /* 0x000fe400078e0a05 */
[----:B------:R-:W-:Y:S02]  /*32c0*/  IMAD R181, R5, R4, R181 ;  /* 0x0000000405b57224 */ /* 0x000fe400078e02b5 */
[----:B------:R-:W-:Y:S02]  /*32d0*/  @!P2 IMAD.IADD R175, R175, 0x1, -R5 ;  /* 0x00000001afafa824 */ /* 0x000fe400078e0a05 */
[----:B------:R-:W-:Y:S01]  /*32e0*/  @!P3 IMAD.MOV R171, RZ, RZ, -R171 ;  /* 0x000000ffffabb224 */ /* 0x000fe200078e0aab */
[----:B------:R-:W-:Y:S01]  /*32f0*/  ISETP.GT.U32.AND P3, PT, R5, R181, PT ;  /* 0x000000b50500720c */ /* 0x000fe20003f64070 */
[----:B------:R-:W-:Y:S01]  /*3300*/  @!P0 IMAD.IADD R169, R169, 0x1, -R5 ;  /* 0x00000001a9a98824 */ /* 0x000fe200078e0a05 */
[C---:B------:R-:W-:Y:S01]  /*3310*/  ISETP.GT.U32.AND P2, PT, R5.reuse, R175, PT ;  /* 0x000000af0500720c */ /* 0x040fe20003f44070 */
[C---:B------:R-:W-:Y:S01]  /*3320*/  IMAD R179, R5.reuse, R6, R179 ;  /* 0x0000000605b37224 */ /* 0x040fe200078e02b3 */
[----:B------:R-:W-:Y:S01]  /*3330*/  IADD3 R6, R2, 0x84, RZ ;  /* 0x0000008402067810 */ /* 0x000fe20007ffe0ff */
[----:B------:R-:W-:Y:S01]  /*3340*/  @!P5 IMAD.MOV R169, RZ, RZ, -R169 ;  /* 0x000000ffffa9d224 */ /* 0x000fe200078e0aa9 */
[----:B------:R-:W-:Y:S01]  /*3350*/  ISETP.GT.U32.AND P5, PT, R5, R177, PT ;  /* 0x000000b10500720c */ /* 0x000fe20003fa4070 */
[----:B------:R-:W-:Y:S01]  /*3360*/  @!P4 IMAD.MOV R173, RZ, RZ, -R173 ;  /* 0x000000ffffadc224 */ /* 0x000fe200078e0aad */
[----:B------:R-:W-:-:S02]  /*3370*/  ISETP.GE.AND P0, PT, R7, RZ, PT ;  /* 0x000000ff0700720c */ /* 0x000fc40003f06270 */
[----:B------:R-:W-:Y:S02]  /*3380*/  IABS R183, R6 ;  /* 0x0000000600b77213 */ /* 0x000fe40000000000 */
[----:B------:R-:W-:Y:S01]  /*3390*/  IADD3 R7, R2, 0x82, RZ ;  /* 0x0000008202077810 */ /* 0x000fe20007ffe0ff */
[--C-:B------:R-:W-:Y:S01]  /*33a0*/  @!P3 IMAD.IADD R181, R181, 0x1, -R5.reuse ;  /* 0x00000001b5b5b824 */ /* 0x100fe200078e0a05 */
[----:B------:R-:W-:Y:S01]  /*33b0*/  ISETP.GT.U32.AND P6, PT, R5, R179, PT ;  /* 0x000000b30500720c */ /* 0x000fe20003fc4070 */
[----:B------:R-:W-:Y:S01]  /*33c0*/  IMAD.HI.U32 R3, R0, R183, RZ ;  /* 0x000000b700037227 */ /* 0x000fe200078e00ff */
[----:B------:R-:W-:Y:S02]  /*33d0*/  IABS R185, R7 ;  /* 0x0000000700b97213 */ /* 0x000fe40000000000 */
[----:B------:R-:W-:Y:S01]  /*33e0*/  @!P2 IADD3 R175, R175, -R5, RZ ;  /* 0x80000005afafa210 */ /* 0x000fe20007ffe0ff */
[----:B------:R-:W-:Y:S01]  /*33f0*/  @!P5 IMAD.IADD R177, R177, 0x1, -R5 ;  /* 0x00000001b1b1d824 */ /* 0x000fe200078e0a05 */
[C---:B------:R-:W-:Y:S01]  /*3400*/  ISETP.GT.U32.AND P3, PT, R5.reuse, R181, PT ;  /* 0x000000b50500720c */ /* 0x040fe20003f64070 */
[----:B------:R-:W-:Y:S01]  /*3410*/  IMAD.MOV R4, RZ, RZ, -R3 ;  /* 0x000000ffff047224 */ /* 0x000fe200078e0a03 */
[----:B------:R-:W-:Y:S01]  /*3420*/  ISETP.GE.AND P4, PT, R10, RZ, PT ;  /* 0x000000ff0a00720c */ /* 0x000fe20003f86270 */
[----:B------:R-:W-:Y:S01]  /*3430*/  IMAD.HI.U32 R3, R0, R185, RZ ;  /* 0x000000b900037227 */ /* 0x000fe200078e00ff */
[----:B------:R-:W-:-:S02]  /*3440*/  ISETP.GT.U32.AND P5, PT, R5, R177, PT ;  /* 0x000000b10500720c */ /* 0x000fc40003fa4070 */
[----:B------:R-:W-:Y:S01]  /*3450*/  IADD3 R10, R2, 0x80, RZ ;  /* 0x00000080020a7810 */ /* 0x000fe20007ffe0ff */
[----:B------:R-:W-:Y:S01]  /*3460*/  @!P1 IMAD.MOV R175, RZ, RZ, -R175 ;  /* 0x000000ffffaf9224 */ /* 0x000fe200078e0aaf */
[----:B------:R-:W-:Y:S01]  /*3470*/  ISETP.GE.AND P1, PT, R6, RZ, PT ;  /* 0x000000ff0600720c */ /* 0x000fe20003f26270 */
[----:B------:R-:W-:Y:S01]  /*3480*/  IMAD.MOV R6, RZ, RZ, -R3 ;  /* 0x000000ffff067224 */ /* 0x000fe200078e0a03 */
[----:B------:R-:W-:Y:S01]  /*3490*/  IABS R187, R10 ;  /* 0x0000000a00bb7213 */ /* 0x000fe20000000000 */
[----:B------:R-:W-:Y:S01]  /*34a0*/  @!P6 IMAD.IADD R179, R179, 0x1, -R5 ;  /* 0x00000001b3b3e824 */ /* 0x000fe200078e0a05 */
[----:B------:R-:W-:Y:S01]  /*34b0*/  IADD3 R3, R2, 0x7e, RZ ;  /* 0x0000007e02037810 */ /* 0x000fe20007ffe0ff */
[----:B------:R-:W-:Y:S01]  /*34c0*/  IMAD R185, R5, R6, R185 ;  /* 0x0000000605b97224 */ /* 0x000fe200078e02b9 */
[----:B------:R-:W-:Y:S01]  /*34d0*/  ISETP.GE.AND P2, PT, R12, RZ, PT ;  /* 0x000000ff0c00720c */ /* 0x000fe20003f46270 */
[----:B------:R-:W-:Y:S01]  /*34e0*/  @!P3 IMAD.IADD R181, R181, 0x1, -R5 ;  /* 0x00000001b5b5b824 */ /* 0x000fe200078e0a05 */
[C---:B------:R-:W-:Y:S01]  /*34f0*/  ISETP.GT.U32.AND P6, PT, R5.reuse, R179, PT ;  /* 0x000000b30500720c */ /* 0x040fe20003fc4070 */
[C---:B------:R-:W-:Y:S01]  /*3500*/  IMAD R183, R5.reuse, R4, R183 ;  /* 0x0000000405b77224 */ /* 0x040fe200078e02b7 */
[----:B------:R-:W-:Y:S01]  /*3510*/  ISETP.GT.U32.AND P3, PT, R5, R185, PT ;  /* 0x000000b90500720c */ /* 0x000fe20003f64070 */
[----:B------:R-:W-:Y:S01]  /*3520*/  @!P5 IMAD.IADD R177, R177, 0x1, -R5 ;  /* 0x00000001b1b1d824 */ /* 0x000fe200078e0a05 */
[----:B------:R-:W-:Y:S01]  /*3530*/  IABS R189, R3 ;  /* 0x0000000300bd7213 */ /* 0x000fe20000000000 */
[----:B------:R-:W-:Y:S01]  /*3540*/  IMAD.HI.U32 R4, R0, R187, RZ ;  /* 0x000000bb00047227 */ /* 0x000fe200078e00ff */
[----:B------:R-:W-:-:S02]  /*3550*/  ISETP.GT.U32.AND P5, PT, R5, R183, PT ;  /* 0x000000b70500720c */ /* 0x000fc40003fa4070 */
[----:B------:R-:W-:Y:S01]  /*3560*/  IADD3 R12, R2, 0x74, RZ ;  /* 0x00000074020c7810 */ /* 0x000fe20007ffe0ff */
[----:B------:R-:W-:Y:S02]  /*3570*/  IMAD.MOV R4, RZ, RZ, -R4 ;  /* 0x000000ffff047224 */ /* 0x000fe400078e0a04 */
[----:B------:R-:W-:Y:S01]  /*3580*/  @!P2 IMAD.MOV R181, RZ, RZ, -R181 ;  /* 0x000000ffffb5a224 */ /* 0x000fe200078e0ab5 */
[----:B------:R-:W-:Y:S01]  /*3590*/  IABS R199, R12 ;  /* 0x0000000c00c77213 */ /* 0x000fe20000000000 */
[--C-:B------:R-:W-:Y:S01]  /*35a0*/  @!P6 IMAD.IADD R179, R179, 0x1, -R5.reuse ;  /* 0x00000001b3b3e824 */ /* 0x100fe200078e0a05 */
[----:B------:R-:W-:Y:S01]  /*35b0*/  ISETP.GE.AND P6, PT, R10, RZ, PT ;  /* 0x000000ff0a00720c */ /* 0x000fe20003fc6270 */
[----:B------:R-:W-:Y:S01]  /*35c0*/  @!P3 IMAD.IADD R185, R185, 0x1, -R5 ;  /* 0x00000001b9b9b824 */ /* 0x000fe200078e0a05 */
[----:B------:R-:W-:Y:S01]  /*35d0*/  IADD3 R10, R2, 0x78, RZ ;  /* 0x00000078020a7810 */ /* 0x000fe20007ffe0ff */
[----:B------:R-:W-:Y:S01]  /*35e0*/  IMAD R187, R5, R4, R187 ;  /* 0x0000000405bb7224 */ /* 0x000fe200078e02bb */
[----:B------:R-:W-:Y:S01]  /*35f0*/  @!P4 IADD3 R179, -R179, RZ, RZ ;  /* 0x000000ffb3b3c210 */ /* 0x000fe20007ffe1ff */
[----:B------:R-:W-:Y:S01]  /*3600*/  @!P5 IMAD.IADD R183, R183, 0x1, -R5 ;  /* 0x00000001b7b7d824 */ /* 0x000fe200078e0a05 */
[----:B------:R-:W-:Y:S01]  /*3610*/  ISETP.GE.AND P4, PT, R3, RZ, PT ;  /* 0x000000ff0300720c */ /* 0x000fe20003f86270 */
[----:B------:R-:W-:Y:S01]  /*3620*/  IMAD.HI.U32 R3, R0, R189, RZ ;  /* 0x000000bd00037227 */ /* 0x000fe200078e00ff */
[----:B------:R-:W-:-:S02]  /*3630*/  ISETP.GT.U32.AND P3, PT, R5, R185, PT ;  /* 0x000000b90500720c */ /* 0x000fc40003f64070 */
[----:B------:R-:W-:Y:S01]  /*3640*/  IADD3 R4, R2, 0x7c, RZ ;  /* 0x0000007c02047810 */ /* 0x000fe20007ffe0ff */
[----:B------:R-:W-:Y:S01]  /*3650*/  IMAD.MOV R6, RZ, RZ, -R3 ;  /* 0x000000ffff067224 */ /* 0x000fe200078e0a03 */
[C---:B------:R-:W-:Y:S01]  /*3660*/  ISETP.GT.U32.AND P5, PT, R5.reuse, R183, PT ;  /* 0x000000b70500720c */ /* 0x040fe20003fa4070 */
[----:B------:R-:W-:Y:S01]  /*3670*/  @!P0 IMAD.MOV R177, RZ, RZ, -R177 ;  /* 0x000000ffffb18224 */ /* 0x000fe200078e0ab1 */
[----:B------:R-:W-:Y:S01]  /*3680*/  IABS R191, R4 ;  /* 0x0000000400bf7213 */ /* 0x000fe20000000000 */
[----:B------:R-:W-:Y:S01]  /*3690*/  IMAD R189, R5, R6, R189 ;  /* 0x0000000605bd7224 */ /* 0x000fe200078e02bd */
[----:B------:R-:W-:Y:S02]  /*36a0*/  ISETP.GE.AND P2, PT, R4, RZ, PT ;  /* 0x000000ff0400720c */ /* 0x000fe40003f46270 */
[----:B------:R-:W-:Y:S01]  /*36b0*/  ISETP.GE.AND P0, PT, R7, RZ, PT ;  /* 0x000000ff0700720c */ /* 0x000fe20003f06270 */
[----:B------:R-:W-:Y:S01]  /*36c0*/  IMAD.HI.U32 R4, R0, R191, RZ ;  /* 0x000000bf00047227 */ /* 0x000fe200078e00ff */
[----:B------:R-:W-:-:S02]  /*36d0*/  IADD3 R7, R2, 0x7a, RZ ;  /* 0x0000007a02077810 */ /* 0x000fc40007ffe0ff */
[----:B------:R-:W-:Y:S01]  /*36e0*/  IABS R195, R10 ;  /* 0x0000000a00c37213 */ /* 0x000fe20000000000 */
[--C-:B------:R-:W-:Y:S01]  /*36f0*/  @!P3 IMAD.IADD R185, R185, 0x1, -R5.reuse ;  /* 0x00000001b9b9b824 */ /* 0x100fe200078e0a05 */
[----:B------:R-:W-:Y:S01]  /*3700*/  ISETP.GT.U32.AND P3, PT, R5, R189, PT ;  /* 0x000000bd0500720c */ /* 0x000fe20003f64070 */
[----:B------:R-:W-:Y:S01]  /*3710*/  IMAD.MOV R4, RZ, RZ, -R4 ;  /* 0x000000ffff047224 */ /* 0x000fe200078e0a04 */
[----:B------:R-:W-:Y:S01]  /*3720*/  IABS R193, R7 ;  /* 0x0000000700c17213 */ /* 0x000fe20000000000 */
[----:B------:R-:W-:Y:S01]  /*3730*/  @!P5 IMAD.IADD R183, R183, 0x1, -R5 ;  /* 0x00000001b7b7d824 */ /* 0x000fe200078e0a05 */
[C---:B------:R-:W-:Y:S01]  /*3740*/  ISETP.GT.U32.AND P5, PT, R5.reuse, R187, PT ;  /* 0x000000bb0500720c */ /* 0x040fe20003fa4070 */
[----:B------:R-:W-:Y:S02]  /*3750*/  IMAD R191, R5, R4, R191 ;  /* 0x0000000405bf7224 */ /* 0x000fe400078e02bf */
[----:B------:R-:W-:Y:S01]  /*3760*/  @!P1 IMAD.MOV R183, RZ, RZ, -R183 ;  /* 0x000000ffffb79224 */ /* 0x000fe200078e0ab7 */
[----:B------:R-:W-:Y:S01]  /*3770*/  @!P0 IADD3 R185, -R185, RZ, RZ ;  /* 0x000000ffb9b98210 */ /* 0x000fe20007ffe1ff */
[----:B------:R-:W-:Y:S01]  /*3780*/  IMAD.HI.U32 R3, R0, R193, RZ ;  /* 0x000000c100037227 */ /* 0x000fe200078e00ff */
[----:B------:R-:W-:-:S02]  /*3790*/  ISETP.GT.U32.AND P1, PT, R5, R191, PT ;  /* 0x000000bf0500720c */ /* 0x000fc40003f24070 */
[----:B------:R-:W-:Y:S01]  /*37a0*/  ISETP.GE.AND P0, PT, R7, RZ, PT ;  /* 0x000000ff0700720c */ /* 0x000fe20003f06270 */
[----:B------:R-:W-:Y:S01]  /*37b0*/  @!P3 IMAD.IADD R189, R189, 0x1, -R5 ;  /* 0x00000001bdbdb824 */ /* 0x000fe200078e0a05 */
[----:B------:R-:W-:Y:S01]  /*37c0*/  IADD3 R7, R2, 0x76, RZ ;  /* 0x0000007602077810 */ /* 0x000fe20007ffe0ff */
[----:B------:R-:W-:Y:S02]  /*37d0*/  IMAD.MOV R6, RZ, RZ, -R3 ;  /* 0x000000ffff067224 */ /* 0x000fe400078e0a03 */
[----:B------:R-:W-:Y:S01]  /*37e0*/  @!P5 IMAD.IADD R187, R187, 0x1, -R5 ;  /* 0x00000001bbbbd824 */ /* 0x000fe200078e0a05 */
[C---:B------:R-:W-:Y:S01]  /*37f0*/  ISETP.GT.U32.AND P3, PT, R5.reuse, R189, PT ;  /* 0x000000bd0500720c */ /* 0x040fe20003f64070 */
[C---:B------:R-:W-:Y:S01]  /*3800*/  IMAD R193, R5.reuse, R6, R193 ;  /* 0x0000000605c17224 */ /* 0x040fe200078e02c1 */
[----:B------:R-:W-:Y:S01]  /*3810*/  IABS R197, R7 ;  /* 0x0000000700c57213 */ /* 0x000fe20000000000 */
[----:B------:R-:W-:Y:S01]  /*3820*/  IMAD.HI.U32 R4, R0, R195, RZ ;  /* 0x000000c300047227 */ /* 0x000fe200078e00ff */
[----:B------:R-:W-:-:S03]  /*3830*/  ISETP.GT.U32.AND P5, PT, R5, R187, PT ;  /* 0x000000bb0500720c */ /* 0x000fc60003fa4070 */
[----:B------:R-:W-:Y:S02]  /*3840*/  @!P1 IMAD.IADD R191, R191, 0x1, -R5 ;  /* 0x00000001bfbf9824 */ /* 0x000fe400078e0a05 */
[----:B------:R-:W-:Y:S02]  /*3850*/  IMAD.MOV R4, RZ, RZ, -R4 ;  /* 0x000000ffff047224 */ /* 0x000fe400078e0a04 */
[----:B------:R-:W-:Y:S01]  /*3860*/  IMAD.HI.U32 R3, R0, R197, RZ ;  /* 0x000000c500037227 */ /* 0x000fe200078e00ff */
[----:B------:R-:W-:-:S03]  /*3870*/  ISETP.GT.U32.AND P1, PT, R5, R191, PT ;  /* 0x000000bf0500720c */ /* 0x000fc60003f24070 */
[----:B------:R-:W-:Y:S01]  /*3880*/  @!P3 IMAD.IADD R189, R189, 0x1, -R5 ;  /* 0x00000001bdbdb824 */ /* 0x000fe200078e0a05 */
[C---:B------:R-:W-:Y:S01]  /*3890*/  ISETP.GT.U32.AND P3, PT, R5.reuse, R193, PT ;  /* 0x000000c10500720c */ /* 0x040fe20003f64070 */
[----:B------:R-:W-:Y:S02]  /*38a0*/  IMAD R195, R5, R4, R195 ;  /* 0x0000000405c37224 */ /* 0x000fe400078e02c3 */
[----:B------:R-:W-:Y:S02]  /*38b0*/  IMAD.MOV R6, RZ, RZ, -R3 ;  /* 0x000000ffff067224 */ /* 0x000fe400078e0a03 */
[----:B------:R-:W-:-:S04]  /*38c0*/  IMAD.HI.U32 R3, R0, R199, RZ ;  /* 0x000000c700037227 */ /* 0x000fc800078e00ff */
[----:B------:R-:W-:Y:S01]  /*38d0*/  @!P1 IMAD.IADD R191, R191, 0x1, -R5 ;  /* 0x00000001bfbf9824 */ /* 0x000fe200078e0a05 */
[C---:B------:R-:W-:Y:S01]  /*38e0*/  ISETP.GT.U32.AND P1, PT, R5.reuse, R195, PT ;  /* 0x000000c30500720c */ /* 0x040fe20003f24070 */
[----:B------:R-:W-:Y:S02]  /*38f0*/  IMAD R197, R5, R6, R197 ;  /* 0x0000000605c57224 */ /* 0x000fe400078e02c5 */
[--C-:B------:R-:W-:Y:S01]  /*3900*/  @!P5 IMAD.IADD R187, R187, 0x1, -R5.reuse ;  /* 0x00000001bbbbd824 */ /* 0x100fe200078e0a05 */
[----:B------:R-:W-:Y:S01]  /*3910*/  ISETP.GE.AND P5, PT, R10, RZ, PT ;  /* 0x000000ff0a00720c */ /* 0x000fe20003fa6270 */
[----:B------:R-:W-:Y:S01]  /*3920*/  @!P3 IMAD.IADD R193, R193, 0x1, -R5 ;  /* 0x00000001c1c1b824 */ /* 0x000fe200078e0a05 */
[----:B------:R-:W-:Y:S01]  /*3930*/  ISETP.GT.U32.AND P3, PT, R5, R197, PT ;  /* 0x000000c50500720c */ /* 0x000fe20003f64070 */
[----:B------:R-:W-:Y:S02]  /*3940*/  IMAD.MOV R10, RZ, RZ, -R3 ;  /* 0x000000ffff0a7224 */ /* 0x000fe400078e0a03 */
[----:B------:R-:W-:-:S04]  /*3950*/  IMAD.HI.U32 R4, R0, R201, RZ ;  /* 0x000000c900047227 */ /* 0x000fc800078e00ff */
[----:B------:R-:W-:Y:S01]  /*3960*/  IMAD R199, R5, R10, R199 ;  /* 0x0000000a05c77224 */ /* 0x000fe200078e02c7 */
[----:B------:R-:W-:Y:S01]  /*3970*/  IADD3 R10, R2, 0x6c, RZ ;  /* 0x0000006c020a7810 */ /* 0x000fe20007ffe0ff */
[--C-:B------:R-:W-:Y:S02]  /*3980*/  @!P1 IMAD.IADD R195, R195, 0x1, -R5.reuse ;  /* 0x00000001c3c39824 */ /* 0x100fe400078e0a05 */
[----:B------:R-:W-:Y:S01]  /*3990*/  IMAD.MOV R4, RZ, RZ, -R4 ;  /* 0x000000ffff047224 */ /* 0x000fe200078e0a04 */
[----:B------:R-:W-:Y:S01]  /*39a0*/  ISETP.GT.U32.AND P1, PT, R5, R199, PT ;  /* 0x000000c70500720c */ /* 0x000fe20003f24070 */
[----:B------:R-:W-:Y:S01]  /*39b0*/  @!P3 IMAD.IADD R197, R197, 0x1, -R5 ;  /* 0x00000001c5c5b824 */ /* 0x000fe200078e0a05 */
[----:B------:R-:W-:Y:S01]  /*39c0*/  ISETP.GT.U32.AND P3, PT, R5, R195, PT ;  /* 0x000000c30500720c */ /* 0x000fe20003f64070 */
[----:B------:R-:W-:Y:S01]  /*39d0*/  IMAD.HI.U32 R3, R0, R205, RZ ;  /* 0x000000cd00037227 */ /* 0x000fe200078e00ff */
[----:B------:R-:W-:-:S03]  /*39e0*/  IABS R207, R10 ;  /* 0x0000000a00cf7213 */ /* 0x000fc60000000000 */
[----:B------:R-:W-:Y:S01]  /*39f0*/  IMAD R201, R5, R4, R201 ;  /* 0x0000000405c97224 */ /* 0x000fe200078e02c9 */
[----:B------:R-:W-:Y:S01]  /*3a00*/  IADD3 R4, -R3, RZ, RZ ;  /* 0x000000ff03047210 */ /* 0x000fe20007ffe1ff */
[----:B------:R-:W-:Y:S01]  /*3a10*/  @!P4 IMAD.MOV R189, RZ, RZ, -R189 ;  /* 0x000000ffffbdc224 */ /* 0x000fe200078e0abd */
[C---:B------:R-:W-:Y:S01]  /*3a20*/  ISETP.GT.U32.AND P4, PT, R5.reuse, R197, PT ;  /* 0x000000c50500720c */ /* 0x040fe20003f84070 */
[----:B------:R-:W-:Y:S01]  /*3a30*/  @!P6 IMAD.MOV R187, RZ, RZ, -R187 ;  /* 0x000000ffffbbe224 */ /* 0x000fe200078e0abb */
[C---:B------:R-:W-:Y:S01]  /*3a40*/  ISETP.GT.U32.AND P6, PT, R5.reuse, R193, PT ;  /* 0x000000c10500720c */ /* 0x040fe20003fc4070 */
[----:B------:R-:W-:Y:S01]  /*3a50*/  @!P2 IMAD.MOV R191, RZ, RZ, -R191 ;  /* 0x000000ffffbfa224 */ /* 0x000fe200078e0abf */
[----:B------:R-:W-:Y:S01]  /*3a60*/  ISETP.GT.U32.AND P2, PT, R5, R201, PT ;  /* 0x000000c90500720c */ /* 0x000fe20003f44070 */
[----:B------:R-:W-:Y:S02]  /*3a70*/  @!P1 IMAD.IADD R199, R199, 0x1, -R5 ;  /* 0x00000001c7c79824 */ /* 0x000fe400078e0a05 */
[----:B------:R-:W-:-:S02]  /*3a80*/  IMAD R205, R5, R4, R205 ;  /* 0x0000000405cd7224 */ /* 0x000fc400078e02cd */
[----:B------:R-:W-:Y:S01]  /*3a90*/  IMAD.HI.U32 R6, R0, R203, RZ ;  /* 0x000000cb00067227 */ /* 0x000fe200078e00ff */
[----:B------:R-:W-:-:S03]  /*3aa0*/  ISETP.GT.U32.AND P1, PT, R5, R199, PT ;  /* 0x000000c70500720c */ /* 0x000fc60003f24070 */
[--C-:B------:R-:W-:Y:S01]  /*3ab0*/  @!P4 IMAD.IADD R197, R197, 0x1, -R5.reuse ;  /* 0x00000001c5c5c824 */ /* 0x100fe200078e0a05 */
[----:B------:R-:W-:Y:S01]  /*3ac0*/  ISETP.GT.U32.AND P4, PT, R5, R205, PT ;  /* 0x000000cd0500720c */ /* 0x000fe20003f84070 */
[----:B------:R-:W-:Y:S02]  /*3ad0*/  IMAD.MOV R6, RZ, RZ, -R6 ;  /* 0x000000ffff067224 */ /* 0x000fe400078e0a06 */
[--C-:B------:R-:W-:Y:S02]  /*3ae0*/  @!P6 IMAD.IADD R193, R193, 0x1, -R5.reuse ;  /* 0x00000001c1c1e824 */ /* 0x100fe400078e0a05 */
[----:B------:R-:W-:Y:S01]  /*3af0*/  @!P3 IMAD.IADD R195, R195, 0x1, -R5 ;  /* 0x00000001c3c3b824 */ /* 0x000fe200078e0a05 */
[----:B------:R-:W-:Y:S01]  /*3b00*/  ISETP.GE.AND P3, PT, R7, RZ, PT ;  /* 0x000000ff0700720c */ /* 0x000fe20003f66270 */
[----:B------:R-:W-:Y:S01]  /*3b10*/  IMAD.HI.U32 R3, R0, R207, RZ ;  /* 0x000000cf00037227 */ /* 0x000fe200078e00ff */
[----:B------:R-:W-:-:S03]  /*3b20*/  IADD3 R7, R2, 0x66, RZ ;  /* 0x0000006602077810 */ /* 0x000fc60007ffe0ff */
[----:B------:R-:W-:Y:S01]  /*3b30*/  @!P2 IMAD.IADD R201, R201, 0x1, -R5 ;  /* 0x00000001c9c9a824 */ /* 0x000fe200078e0a05 */
[----:B------:R-:W-:Y:S01]  /*3b40*/  ISETP.GE.AND P2, PT, R14, RZ, PT ;  /* 0x000000ff0e00720c */ /* 0x000fe20003f46270 */
[----:B------:R-:W-:Y:S01]  /*3b50*/  IMAD R203, R5, R6, R203 ;  /* 0x0000000605cb7224 */ /* 0x000fe200078e02cb */
[----:B------:R-:W-:Y:S01]  /*3b60*/  IADD3 R6, -R3, RZ, RZ ;  /* 0x000000ff03067210 */ /* 0x000fe20007ffe1ff */
[----:B------:R-:W-:Y:S01]  /*3b70*/  IMAD.HI.U32 R4, R0, R209, RZ ;  /* 0x000000d100047227 */ /* 0x000fe200078e00ff */
[----:B------:R-:W-:Y:S02]  /*3b80*/  IABS R213, R7 ;  /* 0x0000000700d57213 */ /* 0x000fe40000000000 */
[C---:B------:R-:W-:Y:S01]  /*3b90*/  ISETP.GT.U32.AND P6, PT, R5.reuse, R203, PT ;  /* 0x000000cb0500720c */ /* 0x040fe20003fc4070 */
[----:B------:R-:W-:Y:S01]  /*3ba0*/  @!P0 IMAD.MOV R193, RZ, RZ, -R193 ;  /* 0x000000ffffc18224 */ /* 0x000fe200078e0ac1 */
[----:B------:R-:W-:Y:S01]  /*3bb0*/  ISETP.GT.U32.AND P0, PT, R5, R201, PT ;  /* 0x000000c90500720c */ /* 0x000fe20003f04070 */
[----:B------:R-:W-:Y:S01]  /*3bc0*/  @!P1 IMAD.IADD R199, R199, 0x1, -R5 ;  /* 0x00000001c7c79824 */ /* 0x000fe200078e0a05 */
[----:B------:R-:W-:Y:S01]  /*3bd0*/  ISETP.GE.AND P1, PT, R12, RZ, PT ;  /* 0x000000ff0c00720c */ /* 0x000fe20003f26270 */
[----:B------:R-:W-:Y:S01]  /*3be0*/  IMAD.MOV R4, RZ, RZ, -R4 ;  /* 0x000000ffff047224 */ /* 0x000fe200078e0a04 */
[C---:B------:R-:W-:Y:S01]  /*3bf0*/  IADD3 R14, R2.reuse, 0x5a, RZ ;  /* 0x0000005a020e7810 */ /* 0x040fe20007ffe0ff */
[----:B------:R-:W-:Y:S01]  /*3c00*/  IMAD R207, R5, R6, R207 ;  /* 0x0000000605cf7224 */ /* 0x000fe200078e02cf */
[C---:B------:R-:W-:Y:S01]  /*3c10*/  IADD3 R12, R2.reuse, 0x5c, RZ ;  /* 0x0000005c020c7810 */ /* 0x040fe20007ffe0ff */
[----:B------:R-:W-:Y:S01]  /*3c20*/  @!P4 IMAD.IADD R205, R205, 0x1, -R5 ;  /* 0x00000001cdcdc824 */ /* 0x000fe200078e0a05 */
[----:B------:R-:W-:Y:S01]  /*3c30*/  IABS R225, R14 ;  /* 0x0000000e00e17213 */ /* 0x000fe20000000000 */
[C---:B------:R-:W-:Y:S01]  /*3c40*/  IMAD R209, R5.reuse, R4, R209 ;  /* 0x0000000405d17224 */ /* 0x040fe200078e02d1 */
[----:B------:R-:W-:Y:S01]  /*3c50*/  IADD3 R4, R2, 0x68, RZ ;  /* 0x0000006802047810 */ /* 0x000fe20007ffe0ff */
[----:B------:R-:W-:Y:S01]  /*3c60*/  @!P5 IMAD.MOV R195, RZ, RZ, -R195 ;  /* 0x000000ffffc3d224 */ /* 0x000fe200078e0ac3 */
[C---:B------:R-:W-:Y:S01]  /*3c70*/  ISETP.GT.U32.AND P5, PT, R5.reuse, R205, PT ;  /* 0x000000cd0500720c */ /* 0x040fe20003fa4070 */
[----:B------:R-:W-:Y:S01]  /*3c80*/  @!P3 IMAD.MOV R197, RZ, RZ, -R197 ;  /* 0x000000ffffc5b224 */ /* 0x000fe200078e0ac5 */
[----:B------:R-:W-:Y:S01]  /*3c90*/  ISETP.GT.U32.AND P3, PT, R5, R207, PT ;  /* 0x000000cf0500720c */ /* 0x000fe20003f64070 */
[--C-:B------:R-:W-:Y:S01]  /*3ca0*/  @!P0 IMAD.IADD R201, R201, 0x1, -R5.reuse ;  /* 0x00000001c9c98824 */ /* 0x100fe200078e0a05 */
[----:B------:R-:W-:Y:S01]  /*3cb0*/  IABS R211, R4 ;  /* 0x0000000400d37213 */ /* 0x000fe20000000000 */
[----:B------:R-:W-:Y:S01]  /*3cc0*/  @!P6 IMAD.IADD R203, R203, 0x1, -R5 ;  /* 0x00000001cbcbe824 */ /* 0x000fe200078e0a05 */
[----:B------:R-:W-:Y:S01]  /*3cd0*/  ISETP.GT.U32.AND P0, PT, R5, R209, PT ;  /* 0x000000d10500720c */ /* 0x000fe20003f04070 */
[----:B------:R-:W-:Y:S01]  /*3ce0*/  @!P1 IMAD.MOV R199, RZ, RZ, -R199 ;  /* 0x000000ffffc79224 */ /* 0x000fe200078e0ac7 */
[----:B------:R-:W-:Y:S01]  /*3cf0*/  ISETP.GE.AND P1, PT, R17, RZ, PT ;  /* 0x000000ff1100720c */ /* 0x000fe20003f26270 */
[----:B------:R-:W-:Y:S01]  /*3d00*/  IMAD.HI.U32 R3, R0, R211, RZ ;  /* 0x000000d300037227 */ /* 0x000fe200078e00ff */
[----:B------:R-:W-:-:S02]  /*3d10*/  ISETP.GT.U32.AND P4, PT, R5, R203, PT ;  /* 0x000000cb0500720c */ /* 0x000fc40003f84070 */
[----:B------:R-:W-:Y:S01]  /*3d20*/  ISETP.GE.AND P6, PT, R16, RZ, PT ;  /* 0x000000ff1000720c */ /* 0x000fe20003fc6270 */
[----:B------:R-:W-:Y:S01]  /*3d30*/  IMAD.MOV R6, RZ, RZ, -R3 ;  /* 0x000000ffff067224 */ /* 0x000fe200078e0a03 */
[----:B------:R-:W-:Y:S01]  /*3d40*/  @!P5 IADD3 R205, R205, -R5, RZ ;  /* 0x80000005cdcdd210 */ /* 0x000fe20007ffe0ff */
[----:B------:R-:W-:Y:S01]  /*3d50*/  @!P3 IMAD.IADD R207, R207, 0x1, -R5 ;  /* 0x00000001cfcfb824 */ /* 0x000fe200078e0a05 */
[----:B------:R-:W-:Y:S01]  /*3d60*/  IADD3 R3, R2, 0x64, RZ ;  /* 0x0000006402037810 */ /* 0x000fe20007ffe0ff */
[----:B------:R-:W-:Y:S01]  /*3d70*/  IMAD R211, R5, R6, R211 ;  /* 0x0000000605d37224 */ /* 0x000fe200078e02d3 */
[----:B------:R-:W-:Y:S01]  /*3d80*/  ISETP.GE.AND P5, PT, R18, RZ, PT ;  /* 0x000000ff1200720c */ /* 0x000fe20003fa6270 */
[----:B------:R-:W-:Y:S01]  /*3d90*/  @!P0 IMAD.IADD R209, R209, 0x1, -R5 ;  /* 0x00000001d1d18824 */ /* 0x000fe200078e0a05 */
[C---:B------:R-:W-:Y:S01]  /*3da0*/  ISETP.GT.U32.AND P0, PT, R5.reuse, R207, PT ;  /* 0x000000cf0500720c */ /* 0x040fe20003f04070 */
[----:B------:R-:W-:Y:S01]  /*3db0*/  @!P1 IMAD.MOV R205, RZ, RZ, -R205 ;  /* 0x000000ffffcd9224 */ /* 0x000fe200078e0acd */
[----:B------:R-:W-:Y:S01]  /*3dc0*/  ISETP.GT.U32.AND P1, PT, R5, R211, PT ;  /* 0x000000d30500720c */ /* 0x000fe20003f24070 */
[----:B------:R-:W-:Y:S01]  /*3dd0*/  @!P4 IMAD.IADD R203, R203, 0x1, -R5 ;  /* 0x00000001cbcbc824 */ /* 0x000fe200078e0a05 */
[----:B------:R-:W-:Y:S01]  /*3de0*/  ISETP.GE.AND P4, PT, R10, RZ, PT ;  /* 0x000000ff0a00720c */ /* 0x000fe20003f86270 */
[----:B------:R-:W-:Y:S01]  /*3df0*/  @!P2 IMAD.MOV R201, RZ, RZ, -R201 ;  /* 0x000000ffffc9a224 */ /* 0x000fe200078e0ac9 */
[----:B------:R-:W-:Y:S01]  /*3e00*/  IABS R215, R3 ;  /* 0x0000000300d77213 */ /* 0x000fe20000000000 */
[----:B------:R-:W-:Y:S01]  /*3e10*/  @!P6 IMAD.MOV R203, RZ, RZ, -R203 ;  /* 0x000000ffffcbe224 */ /* 0x000fe200078e0acb */
[----:B------:R-:W-:-:S02]  /*3e20*/  ISETP.GT.U32.AND P2, PT, R5, R209, PT ;  /* 0x000000d10500720c */ /* 0x000fc40003f44070 */
[----:B------:R-:W-:Y:S01]  /*3e30*/  ISETP.GE.AND P3, PT, R4, RZ, PT ;  /* 0x000000ff0400720c */ /* 0x000fe20003f66270 */
[----:B------:R-:W-:Y:S01]  /*3e40*/  IMAD.HI.U32 R4, R0, R213, RZ ;  /* 0x000000d500047227 */ /* 0x000fe200078e00ff */
[----:B------:R-:W-:Y:S02]  /*3e50*/  ISETP.GE.AND P6, PT, R7, RZ, PT ;  /* 0x000000ff0700720c */ /* 0x000fe40003fc6270 */
[----:B------:R-:W-:Y:S01]  /*3e60*/  IADD3 R7, R2, 0x60, RZ ;  /* 0x0000006002077810 */ /* 0x000fe20007ffe0ff */
[--C-:B------:R-:W-:Y:S01]  /*3e70*/  @!P0 IMAD.IADD R207, R207, 0x1, -R5.reuse ;  /* 0x00000001cfcf8824 */ /* 0x100fe200078e0a05 */
[----:B------:R-:W-:Y:S01]  /*3e80*/  ISETP.GE.AND P0, PT, R3, RZ, PT ;  /* 0x000000ff0300720c */ /* 0x000fe20003f06270 */
[----:B------:R-:W-:Y:S01]  /*3e90*/  @!P1 IMAD.IADD R211, R211, 0x1, -R5 ;  /* 0x00000001d3d39824 */ /* 0x000fe200078e0a05 */
[----:B------:R-:W-:Y:S01]  /*3ea0*/  IABS R219, R7 ;  /* 0x0000000700db7213 */ /* 0x000fe20000000000 */
[----:B------:R-:W-:Y:S01]  /*3eb0*/  IMAD.HI.U32 R3, R0, R215, RZ ;  /* 0x000000d700037227 */ /* 0x000fe200078e00ff */
[----:B------:R-:W-:-:S02]  /*3ec0*/  @!P4 IADD3 R207, -R207, RZ, RZ ;  /* 0x000000ffcfcfc210 */ /* 0x000fc40007ffe1ff */
[C---:B------:R-:W-:Y:S01]  /*3ed0*/  ISETP.GT.U32.AND P4, PT, R5.reuse, R211, PT ;  /* 0x000000d30500720c */ /* 0x040fe20003f84070 */
[----:B------:R-:W-:Y:S01]  /*3ee0*/  IMAD.MOV R10, RZ, RZ, -R3 ;  /* 0x000000ffff0a7224 */ /* 0x000fe200078e0a03 */
[----:B------:R-:W-:Y:S01]  /*3ef0*/  IABS R223, R12 ;  /* 0x0000000c00df7213 */ /* 0x000fe20000000000 */
[----:B------:R-:W-:Y:S01]  /*3f00*/  IMAD.MOV R4, RZ, RZ, -R4 ;  /* 0x000000ffff047224 */ /* 0x000fe200078e0a04 */
[C---:B------:R-:W-:Y:S01]  /*3f10*/  IADD3 R16, R2.reuse, 0x58, RZ ;  /* 0x0000005802107810 */ /* 0x040fe20007ffe0ff */
[----:B------:R-:W-:Y:S01]  /*3f20*/  IMAD R215, R5, R10, R215 ;  /* 0x0000000a05d77224 */ /* 0x000fe200078e02d7 */
[C---:B------:R-:W-:Y:S01]  /*3f30*/  IADD3 R17, R2.reuse, 0x1a, RZ ;  /* 0x0000001a02117810 */ /* 0x040fe20007ffe0ff */
[----:B------:R-:W-:Y:S01]  /*3f40*/  @!P2 IMAD.IADD R209, R209, 0x1, -R5 ;  /* 0x00000001d1d1a824 */ /* 0x000fe200078e0a05 */
[----:B------:R-:W-:Y:S01]  /*3f50*/  IABS R227, R16 ;  /* 0x0000001000e37213 */ /* 0x000fe20000000000 */
[----:B------:R-:W-:Y:S01]  /*3f60*/  IMAD R213, R5, R4, R213 ;  /* 0x0000000405d57224 */ /* 0x000fe200078e02d5 */
[----:B------:R-:W-:Y:S01]  /*3f70*/  IADD3 R4, R2, 0x62, RZ ;  /* 0x0000006202047810 */ /* 0x000fe20007ffe0ff */
[----:B------:R-:W-:Y:S01]  /*3f80*/  IMAD.HI.U32 R6, R0, R219, RZ ;  /* 0x000000db00067227 */ /* 0x000fe200078e00ff */
[----:B------:R-:W-:-:S02]  /*3f90*/  IADD3 R18, R2, 0x18, RZ ;  /* 0x0000001802127810 */ /* 0x000fc40007ffe0ff */
[----:B------:R-:W-:Y:S01]  /*3fa0*/  IABS R217, R4 ;  /* 0x0000000400d97213 */ /* 0x000fe20000000000 */
[----:B------:R-:W-:Y:S01]  /*3fb0*/  @!P4 IMAD.IADD R211, R211, 0x1, -R5 ;  /* 0x00000001d3d3c824 */ /* 0x000fe200078e0a05 */
[----:B------:R-:W-:Y:S01]  /*3fc0*/  ISETP.GT.U32.AND P4, PT, R5, R215, PT ;  /* 0x000000d70500720c */ /* 0x000fe20003f84070 */
[----:B------:R-:W-:Y:S01]  /*3fd0*/  @!P5 IMAD.MOV R209, RZ, RZ, -R209 ;  /* 0x000000ffffd1d224 */ /* 0x000fe200078e0ad1 */
[----:B------:R-:W-:Y:S01]  /*3fe0*/  ISETP.GE.AND P5, PT, R7, RZ, PT ;  /* 0x000000ff0700720c */ /* 0x000fe20003fa6270 */
[----:B------:R-:W-:Y:S01]  /*3ff0*/  IMAD.MOV R6, RZ, RZ, -R6 ;  /* 0x000000ffff067224 */ /* 0x000fe200078e0a06 */
[----:B------:R-:W-:Y:S01]  /*4000*/  IADD3 R7, R2, 0x5e, RZ ;  /* 0x0000005e02077810 */ /* 0x000fe20007ffe0ff */
[----:B------:R-:W-:Y:S01]  /*4010*/  @!P3 IMAD.MOV R211, RZ, RZ, -R211 ;  /* 0x000000ffffd3b224 */ /* 0x000fe200078e0ad3 */
[----:B------:R-:W-:Y:S01]  /*4020*/  ISETP.GE.AND P1, PT, R4, RZ, PT ;  /* 0x000000ff0400720c */ /* 0x000fe20003f26270 */
[----:B------:R-:W-:Y:S01]  /*4030*/  IMAD.HI.U32 R4, R0, R217, RZ ;  /* 0x000000d900047227 */ /* 0x000fe200078e00ff */
[----:B------:R-:W-:-:S02]  /*4040*/  IABS R221, R7 ;  /* 0x0000000700dd7213 */ /* 0x000fc40000000000 */
[C---:B------:R-:W-:Y:S01]  /*4050*/  ISETP.GT.U32.AND P2, PT, R5.reuse, R213, PT ;  /* 0x000000d50500720c */ /* 0x040fe20003f44070 */
[----:B------:R-:W-:Y:S01]  /*4060*/  IMAD R219, R5, R6, R219 ;  /* 0x0000000605db7224 */ /* 0x000fe200078e02db */
[----:B------:R-:W-:Y:S01]  /*4070*/  IABS R55, R17 ;  /* 0x0000001100377213 */ /* 0x000fe20000000000 */
[----:B------:R-:W-:Y:S01]  /*4080*/  @!P4 IMAD.IADD R215, R215, 0x1, -R5 ;  /* 0x00000001d7d7c824 */ /* 0x000fe200078e0a05 */
[----:B------:R-:W-:Y:S01]  /*4090*/  IABS R57, R18 ;  /* 0x0000001200397213 */ /* 0x000fe20000000000 */
[----:B------:R-:W-:Y:S01]  /*40a0*/  IMAD.MOV R4, RZ, RZ, -R4 ;  /* 0x000000ffff047224 */ /* 0x000fe200078e0a04 */
[C---:B------:R-:W-:Y:S01]  /*40b0*/  ISETP.GT.U32.AND P4, PT, R5.reuse, R219, PT ;  /* 0x000000db0500720c */ /* 0x040fe20003f84070 */
[----:B------:R-:W-:Y:S01]  /*40c0*/  IMAD.HI.U32 R3, R0, R221, RZ ;  /* 0x000000dd00037227 */ /* 0x000fe200078e00ff */
[----:B------:R-:W-:-:S03]  /*40d0*/  ISETP.GT.U32.AND P3, PT, R5, R215, PT ;  /* 0x000000d70500720c */ /* 0x000fc60003f64070 */
[----:B------:R-:W-:Y:S01]  /*40e0*/  IMAD R217, R5, R4, R217 ;  /* 0x0000000405d97224 */ /* 0x000fe200078e02d9 */
[----:B------:R-:W-:Y:S01]  /*40f0*/  IADD3 R4, -R3, RZ, RZ ;  /* 0x000000ff03047210 */ /* 0x000fe20007ffe1ff */
[----:B------:R-:W-:Y:S02]  /*4100*/  @!P2 IMAD.IADD R213, R213, 0x1, -R5 ;  /* 0x00000001d5d5a824 */ /* 0x000fe400078e0a05 */
[----:B------:R-:W-:-:S03]  /*4110*/  IMAD.HI.U32 R3, R0, R223, RZ ;  /* 0x000000df00037227 */ /* 0x000fc600078e00ff */
[C---:B------:R-:W-:Y:S01]  /*4120*/  ISETP.GT.U32.AND P2, PT, R5.reuse, R213, PT ;  /* 0x000000d50500720c */ /* 0x040fe20003f44070 */
[----:B------:R-:W-:Y:S02]  /*4130*/  IMAD R221, R5, R4, R221 ;  /* 0x0000000405dd7224 */ /* 0x000fe400078e02dd */
[--C-:B------:R-:W-:Y:S02]  /*4140*/  @!P3 IMAD.IADD R215, R215, 0x1, -R5.reuse ;  /* 0x00000001d7d7b824 */ /* 0x100fe400078e0a05 */
[----:B------:R-:W-:Y:S01]  /*4150*/  @!P4 IMAD.IADD R219, R219, 0x1, -R5 ;  /* 0x00000001dbdbc824 */ /* 0x000fe200078e0a05 */
[----:B------:R-:W-:Y:S01]  /*4160*/  ISETP.GT.U32.AND P3, PT, R5, R221, PT ;  /* 0x000000dd0500720c */ /* 0x000fe20003f64070 */
[----:B------:R-:W-:-:S03]  /*4170*/  IMAD.HI.U32 R4, R0, R225, RZ ;  /* 0x000000e100047227 */ /* 0x000fc600078e00ff */
[C---:B------:R-:W-:Y:S01]  /*4180*/  ISETP.GT.U32.AND P4, PT, R5.reuse, R219, PT ;  /* 0x000000db0500720c */ /* 0x040fe20003f84070 */
[----:B------:R-:W-:Y:S02]  /*4190*/  IMAD.MOV R4, RZ, RZ, -R4 ;  /* 0x000000ffff047224 */ /* 0x000fe400078e0a04 */
[----:B------:R-:W-:Y:S02]  /*41a0*/  IMAD.MOV R10, RZ, RZ, -R3 ;  /* 0x000000ffff0a7224 */ /* 0x000fe400078e0a03 */
[C---:B------:R-:W-:Y:S01]  /*41b0*/  IMAD R225, R5.reuse, R4, R225 ;  /* 0x0000000405e17224 */ /* 0x040fe200078e02e1 */
[----:B------:R-:W-:Y:S01]  /*41c0*/  IADD3 R4, R2, 0x56, RZ ;  /* 0x0000005602047810 */ /* 0x000fe20007ffe0ff */
[----:B------:R-:W-:Y:S02]  /*41d0*/  IMAD R223, R5, R10, R223 ;  /* 0x0000000a05df7224 */ /* 0x000fe400078e02df */
[--C-:B------:R-:W-:Y:S01]  /*41e0*/  @!P3 IMAD.IADD R221, R221, 0x1, -R5.reuse ;  /* 0x00000001ddddb824 */ /* 0x100fe200078e0a05 */
[----:B------:R-:W-:Y:S01]  /*41f0*/  IABS R229, R4 ;  /* 0x0000000400e57213 */ /* 0x000fe20000000000 */
[----:B------:R-:W-:Y:S01]  /*4200*/  @!P2 IMAD.IADD R213, R213, 0x1, -R5 ;  /* 0x00000001d5d5a824 */ /* 0x000fe200078e0a05 */
[C---:B------:R-:W-:Y:S01]  /*4210*/  ISETP.GT.U32.AND P3, PT, R5.reuse, R223, PT ;  /* 0x000000df0500720c */ /* 0x040fe20003f64070 */
[----:B------:R-:W-:Y:S01]  /*4220*/  @!P0 IMAD.MOV R215, RZ, RZ, -R215 ;  /* 0x000000ffffd78224 */ /* 0x000fe200078e0ad7 */
[----:B------:R-:W-:Y:S01]  /*4230*/  ISETP.GT.U32.AND P0, PT, R5, R221, PT ;  /* 0x000000dd0500720c */ /* 0x000fe20003f04070 */
[----:B------:R-:W-:Y:S01]  /*4240*/  @!P4 IMAD.IADD R219, R219, 0x1, -R5 ;  /* 0x00000001dbdbc824 */ /* 0x000fe200078e0a05 */
[C---:B------:R-:W-:Y:S01]  /*4250*/  ISETP.GT.U32.AND P4, PT, R5.reuse, R225, PT ;  /* 0x000000e10500720c */ /* 0x040fe20003f84070 */
[----:B------:R-:W-:Y:S01]  /*4260*/  IMAD.HI.U32 R6, R0, R227, RZ ;  /* 0x000000e300067227 */ /* 0x000fe200078e00ff */
[----:B------:R-:W-:-:S03]  /*4270*/  ISETP.GT.U32.AND P2, PT, R5, R217, PT ;  /* 0x000000d90500720c */ /* 0x000fc60003f44070 */
[----:B------:R-:W-:Y:S01]  /*4280*/  @!P6 IMAD.MOV R213, RZ, RZ, -R213 ;  /* 0x000000ffffd5e224 */ /* 0x000fe200078e0ad5 */
[----:B------:R-:W-:Y:S01]  /*4290*/  ISETP.GE.AND P6, PT, R7, RZ, PT ;  /* 0x000000ff0700720c */ /* 0x000fe20003fc6270 */
[----:B------:R-:W-:Y:S01]  /*42a0*/  IMAD.MOV R6, RZ, RZ, -R6 ;  /* 0x000000ffff067224 */ /* 0x000fe200078e0a06 */
[----:B------:R-:W-:Y:S01]  /*42b0*/  IADD3 R7, R2, 0x52, RZ ;  /* 0x0000005202077810 */ /* 0x000fe20007ffe0ff */
[----:B------:R-:W-:-:S03]  /*42c0*/  IMAD.HI.U32 R3, R0, R229, RZ ;  /* 0x000000e500037227 */ /* 0x000fc600078e00ff */
[----:B------:R-:W-:Y:S01]  /*42d0*/  IABS R233, R7 ;  /* 0x0000000700e97213 */ /* 0x000fe20000000000 */
[----:B------:R-:W-:Y:S01]  /*42e0*/  IMAD R227, R5, R6, R227 ;  /* 0x0000000605e37224 */ /* 0x000fe200078e02e3 */
[----:B------:R-:W-:Y:S01]  /*42f0*/  IADD3 R6, R2, 0x54, RZ ;  /* 0x0000005402067810 */ /* 0x000fe20007ffe0ff */
[--C-:B------:R-:W-:Y:S01]  /*4300*/  @!P0 IMAD.IADD R221, R221, 0x1, -R5.reuse ;  /* 0x00000001dddd8824 */ /* 0x100fe200078e0a05 */
[----:B------:R-:W-:Y:S01]  /*4310*/  ISETP.GE.AND P0, PT, R16, RZ, PT ;  /* 0x000000ff1000720c */ /* 0x000fe20003f06270 */
[--C-:B------:R-:W-:Y:S01]  /*4320*/  @!P4 IMAD.IADD R225, R225, 0x1, -R5.reuse ;  /* 0x00000001e1e1c824 */ /* 0x100fe200078e0a05 */
[----:B------:R-:W-:Y:S01]  /*4330*/  IABS R231, R6 ;  /* 0x0000000600e77213 */ /* 0x000fe20000000000 */
[--C-:B------:R-:W-:Y:S01]  /*4340*/  @!P3 IMAD.IADD R223, R223, 0x1, -R5.reuse ;  /* 0x00000001dfdfb824 */ /* 0x100fe200078e0a05 */
[----:B------:R-:W-:Y:S01]  /*4350*/  ISETP.GE.AND P3, PT, R4, RZ, PT ;  /* 0x000000ff0400720c */ /* 0x000fe20003f66270 */
[----:B------:R-:W-:Y:S01]  /*4360*/  @!P2 IMAD.IADD R217, R217, 0x1, -R5 ;  /* 0x00000001d9d9a824 */ /* 0x000fe200078e0a05 */
[----:B------:R-:W-:Y:S01]  /*4370*/  IADD3 R16, R2, 0x2c, RZ ;  /* 0x0000002c02107810 */ /* 0x000fe20007ffe0ff */
[----:B------:R-:W-:Y:S01]  /*4380*/  @!P5 IMAD.MOV R219, RZ, RZ, -R219 ;  /* 0x000000ffffdbd224 */ /* 0x000fe200078e0adb */
[C---:B------:R-:W-:Y:S01]  /*4390*/  ISETP.GT.U32.AND P5, PT, R5.reuse, R227, PT ;  /* 0x000000e30500720c */ /* 0x040fe20003fa4070 */
[----:B------:R-:W-:Y:S01]  /*43a0*/  @!P6 IMAD.MOV R221, RZ, RZ, -R221 ;  /* 0x000000ffffdde224 */ /* 0x000fe200078e0add */
[C---:B------:R-:W-:Y:S01]  /*43b0*/  ISETP.GT.U32.AND P6, PT, R5.reuse, R225, PT ;  /* 0x000000e10500720c */ /* 0x040fe20003fc4070 */
[----:B------:R-:W-:Y:S01]  /*43c0*/  IMAD.MOV R4, RZ, RZ, -R3 ;  /* 0x000000ffff047224 */ /* 0x000fe200078e0a03 */
[C---:B------:R-:W-:Y:S01]  /*43d0*/  ISETP.GT.U32.AND P2, PT, R5.reuse, R217, PT ;  /* 0x000000d90500720c */ /* 0x040fe20003f44070 */
[----:B------:R-:W-:Y:S01]  /*43e0*/  IMAD.HI.U32 R3, R0, R231, RZ ;  /* 0x000000e700037227 */ /* 0x000fe200078e00ff */
[----:B------:R-:W-:-:S02]  /*43f0*/  ISETP.GT.U32.AND P4, PT, R5, R223, PT ;  /* 0x000000df0500720c */ /* 0x000fc40003f84070 */
[----:B------:R-:W-:Y:S01]  /*4400*/  IABS R143, R16 ;  /* 0x00000010008f7213 */ /* 0x000fe20000000000 */
[----:B------:R-:W-:Y:S02]  /*4410*/  IMAD R229, R5, R4, R229 ;  /* 0x0000000405e57224 */ /* 0x000fe400078e02e5 */
[----:B------:R-:W-:Y:S02]  /*4420*/  IMAD.MOV R4, RZ, RZ, -R3 ;  /* 0x000000ffff047224 */ /* 0x000fe400078e0a03 */
[----:B------:R-:W-:Y:S02]  /*4430*/  @!P5 IMAD.IADD R227, R227, 0x1, -R5 ;  /* 0x00000001e3e3d824 */ /* 0x000fe400078e0a05 */
[----:B------:R-:W-:Y:S02]  /*4440*/  IMAD R231, R5, R4, R231 ;  /* 0x0000000405e77224 */ /* 0x000fe400078e02e7 */
[--C-:B------:R-:W-:Y:S01]  /*4450*/  @!P6 IMAD.IADD R225, R225, 0x1, -R5.reuse ;  /* 0x00000001e1e1e824 */ /* 0x100fe200078e0a05 */
[----:B------:R-:W-:Y:S01]  /*4460*/  ISETP.GT.U32.AND P5, PT, R5, R227, PT ;  /* 0x000000e30500720c */ /* 0x000fe20003fa4070 */
[--C-:B------:R-:W-:Y:S01]  /*4470*/  @!P2 IMAD.IADD R217, R217, 0x1, -R5.reuse ;  /* 0x00000001d9d9a824 */ /* 0x100fe200078e0a05 */
[----:B------:R-:W-:Y:S01]  /*4480*/  ISETP.GT.U32.AND P6, PT, R5, R231, PT ;  /* 0x000000e70500720c */ /* 0x000fe20003fc4070 */
[----:B------:R-:W-:Y:S01]  /*4490*/  @!P4 IMAD.IADD R223, R223, 0x1, -R5 ;  /* 0x00000001dfdfc824 */ /* 0x000fe200078e0a05 */
[----:B------:R-:W-:Y:S01]  /*44a0*/  ISETP.GE.AND P2, PT, R12, RZ, PT ;  /* 0x000000ff0c00720c */ /* 0x000fe20003f46270 */
[----:B------:R-:W-:Y:S01]  /*44b0*/  IMAD.HI.U32 R3, R0, R233, RZ ;  /* 0x000000e900037227 */ /* 0x000fe200078e00ff */
[----:B------:R-:W-:-:S02]  /*44c0*/  IADD3 R12, R2, 0x50, RZ ;  /* 0x00000050020c7810 */ /* 0x000fc40007ffe0ff */
[----:B------:R-:W-:Y:S01]  /*44d0*/  @!P1 IADD3 R217, -R217, RZ, RZ ;  /* 0x000000ffd9d99210 */ /* 0x000fe20007ffe1ff */
[----:B------:R-:W-:Y:S01]  /*44e0*/  IMAD.MOV R10, RZ, RZ, -R3 ;  /* 0x000000ffff0a7224 */ /* 0x000fe200078e0a03 */
[----:B------:R-:W-:Y:S02]  /*44f0*/  ISETP.GE.AND P1, PT, R14, RZ, PT ;  /* 0x000000ff0e00720c */ /* 0x000fe40003f26270 */
[----:B------:R-:W-:Y:S01]  /*4500*/  IADD3 R14, R2, 0x4e, RZ ;  /* 0x0000004e020e7810 */ /* 0x000fe20007ffe0ff */
[----:B------:R-:W-:Y:S01]  /*4510*/  IMAD R233, R5, R10, R233 ;  /* 0x0000000a05e97224 */ /* 0x000fe200078e02e9 */
[----:B------:R-:W-:Y:S01]  /*4520*/  IABS R235, R12 ;  /* 0x0000000c00eb7213 */ /* 0x000fe20000000000 */
[----:B------:R-:W-:Y:S01]  /*4530*/  @!P6 IMAD.IADD R231, R231, 0x1, -R5 ;  /* 0x00000001e7e7e824 */ /* 0x000fe200078e0a05 */
[----:B------:R-:W-:Y:S01]  /*4540*/  IABS R239, R14 ;  /* 0x0000000e00ef7213 */ /* 0x000fe20000000000 */
[----:B------:R-:W-:Y:S01]  /*4550*/  @!P2 IMAD.MOV R223, RZ, RZ, -R223 ;  /* 0x000000ffffdfa224 */ /* 0x000fe200078e0adf */
[----:B------:R-:W-:Y:S01]  /*4560*/  @!P5 IADD3 R227, R227, -R5, RZ ;  /* 0x80000005e3e3d210 */ /* 0x000fe20007ffe0ff */
[----:B------:R-:W-:Y:S01]  /*4570*/  IMAD.HI.U32 R4, R0, R235, RZ ;  /* 0x000000eb00047227 */ /* 0x000fe200078e00ff */
[----:B------:R-:W-:-:S02]  /*4580*/  ISETP.GE.AND P5, PT, R6, RZ, PT ;  /* 0x000000ff0600720c */ /* 0x000fc40003fa6270 */
[C---:B------:R-:W-:Y:S01]  /*4590*/  ISETP.GT.U32.AND P6, PT, R5.reuse, R231, PT ;  /* 0x000000e70500720c */ /* 0x040fe20003fc4070 */
[----:B------:R-:W-:Y:S01]  /*45a0*/  IMAD.HI.U32 R6, R0, R239, RZ ;  /* 0x000000ef00067227 */ /* 0x000fe200078e00ff */
[C---:B------:R-:W-:Y:S02]  /*45b0*/  ISETP.GT.U32.AND P4, PT, R5.reuse, R229, PT ;  /* 0x000000e50500720c */ /* 0x040fe40003f84070 */
[C---:B------:R-:W-:Y:S01]  /*45c0*/  IADD3 R10, R2.reuse, 0x48, RZ ;  /* 0x00000048020a7810 */ /* 0x040fe20007ffe0ff */
[----:B------:R-:W-:Y:S02]  /*45d0*/  IMAD.MOV R4, RZ, RZ, -R4 ;  /* 0x000000ffff047224 */ /* 0x000fe400078e0a04 */
[----:B------:R-:W-:Y:S01]  /*45e0*/  IMAD.MOV R6, RZ, RZ, -R6 ;  /* 0x000000ffff067224 */ /* 0x000fe200078e0a06 */
[----:B------:R-:W-:Y:S01]  /*45f0*/  IABS R245, R10 ;  /* 0x0000000a00f57213 */ /* 0x000fe20000000000 */
[C---:B------:R-:W-:Y:S02]  /*4600*/  IMAD R235, R5.reuse, R4, R235 ;  /* 0x0000000405eb7224 */ /* 0x040fe400078e02eb */
[C---:B------:R-:W-:Y:S01]  /*4610*/  IMAD R239, R5.reuse, R6, R239 ;  /* 0x0000000605ef7224 */ /* 0x040fe200078e02ef */
[C---:B------:R-:W-:Y:S01]  /*4620*/  IADD3 R6, R2.reuse, 0x4c, RZ ;  /* 0x0000004c02067810 */ /* 0x040fe20007ffe0ff */
[----:B------:R-:W-:Y:S01]  /*4630*/  @!P0 IMAD.MOV R227, RZ, RZ, -R227 ;  /* 0x000000ffffe38224 */ /* 0x000fe200078e0ae3 */
[----:B------:R-:W-:Y:S01]  /*4640*/  ISETP.GT.U32.AND P0, PT, R5, R235, PT ;  /* 0x000000eb0500720c */ /* 0x000fe20003f04070 */
[--C-:B------:R-:W-:Y:S01]  /*4650*/  @!P6 IMAD.IADD R231, R231, 0x1, -R5.reuse ;  /* 0x00000001e7e7e824 */ /* 0x100fe200078e0a05 */
[----:B------:R-:W-:Y:S01]  /*4660*/  ISETP.GT.U32.AND P6, PT, R5, R239, PT ;  /* 0x000000ef0500720c */ /* 0x000fe20003fc4070 */
[----:B------:R-:W-:Y:S01]  /*4670*/  @!P4 IMAD.IADD R229, R229, 0x1, -R5 ;  /* 0x00000001e5e5c824 */ /* 0x000fe200078e0a05 */
[----:B------:R-:W-:Y:S01]  /*4680*/  ISETP.GE.AND P4, PT, R7, RZ, PT ;  /* 0x000000ff0700720c */ /* 0x000fe20003f86270 */
[----:B------:R-:W-:Y:S01]  /*4690*/  @!P1 IMAD.MOV R225, RZ, RZ, -R225 ;  /* 0x000000ffffe19224 */ /* 0x000fe200078e0ae1 */
[----:B------:R-:W-:Y:S01]  /*46a0*/  IABS R243, R6 ;  /* 0x0000000600f37213 */ /* 0x000fe20000000000 */
[----:B------:R-:W-:Y:S01]  /*46b0*/  @!P5 IMAD.MOV R231, RZ, RZ, -R231 ;  /* 0x000000ffffe7d224 */ /* 0x000fe200078e0ae7 */
[----:B------:R-:W-:-:S02]  /*46c0*/  IADD3 R7, R2, 0x4a, RZ ;  /* 0x0000004a02077810 */ /* 0x000fc40007ffe0ff */
[C---:B------:R-:W-:Y:S01]  /*46d0*/  ISETP.GT.U32.AND P2, PT, R5.reuse, R229, PT ;  /* 0x000000e50500720c */ /* 0x040fe20003f44070 */
[C---:B------:R-:W-:Y:S01]  /*46e0*/  IMAD.HI.U32 R3, R0.reuse, R243, RZ ;  /* 0x000000f300037227 */ /* 0x040fe200078e00ff */
[----:B------:R-:W-:Y:S02]  /*46f0*/  IABS R241, R7 ;  /* 0x0000000700f17213 */ /* 0x000fe40000000000 */
[----:B------:R-:W-:Y:S01]  /*4700*/  ISETP.GT.U32.AND P1, PT, R5, R233, PT ;  /* 0x000000e90500720c */ /* 0x000fe20003f24070 */
[--C-:B------:R-:W-:Y:S02]  /*4710*/  @!P0 IMAD.IADD R235, R235, 0x1, -R5.reuse ;  /* 0x00000001ebeb8824 */ /* 0x100fe400078e0a05 */
[----:B------:R-:W-:Y:S02]  /*4720*/  @!P6 IMAD.IADD R239, R239, 0x1, -R5 ;  /* 0x00000001efefe824 */ /* 0x000fe400078e0a05 */
[----:B------:R-:W-:Y:S01]  /*4730*/  IMAD.MOV R4, RZ, RZ, -R3 ;  /* 0x000000ffff047224 */ /* 0x000fe200078e0a03 */
[----:B------:R-:W-:Y:S01]  /*4740*/  ISETP.GT.U32.AND P6, PT, R5, R235, PT ;  /* 0x000000eb0500720c */ /* 0x000fe20003fc4070 */
[----:B------:R-:W-:-:S04]  /*4750*/  IMAD.HI.U32 R3, R0, R241, RZ ;  /* 0x000000f100037227 */ /* 0x000fc800078e00ff */
[----:B------:R-:W-:Y:S02]  /*4760*/  IMAD R243, R5, R4, R243 ;  /* 0x0000000405f37224 */ /* 0x000fe400078e02f3 */
[----:B------:R-:W-:Y:S01]  /*4770*/  IMAD.MOV R4, RZ, RZ, -R3 ;  /* 0x000000ffff047224 */ /* 0x000fe200078e0a03 */
[----:B------:R-:W-:Y:S01]  /*4780*/  @!P1 IADD3 R233, R233, -R5, RZ ;  /* 0x80000005e9e99210 */ /* 0x000fe20007ffe0ff */
[----:B------:R-:W-:Y:S01]  /*4790*/  @!P2 IMAD.IADD R229, R229, 0x1, -R5 ;  /* 0x00000001e5e5a824 */ /* 0x000fe200078e0a05 */
[----:B------:R-:W-:Y:S01]  /*47a0*/  ISETP.GE.AND P2, PT, R12, RZ, PT ;  /* 0x000000ff0c00720c */ /* 0x000fe20003f46270 */
[----:B------:R-:W-:Y:S01]  /*47b0*/  IMAD R241, R5, R4, R241 ;  /* 0x0000000405f17224 */ /* 0x000fe200078e02f1 */
[----:B------:R-:W-:Y:S01]  /*47c0*/  IADD3 R12, R2, 0x46, RZ ;  /* 0x00000046020c7810 */ /* 0x000fe20007ffe0ff */
[----:B------:R-:W-:Y:S01]  /*47d0*/  @!P6 IMAD.IADD R235, R235, 0x1, -R5 ;  /* 0x00000001ebebe824 */ /* 0x000fe200078e0a05 */
[C---:B------:R-:W-:Y:S01]  /*47e0*/  ISETP.GT.U32.AND P0, PT, R5.reuse, R233, PT ;  /* 0x000000e90500720c */ /* 0x040fe20003f04070 */
[----:B------:R-:W-:Y:S01]  /*47f0*/  IMAD.HI.U32 R3, R0, R245, RZ ;  /* 0x000000f500037227 */ /* 0x000fe200078e00ff */
[----:B------:R-:W-:-:S02]  /*4800*/  ISETP.GT.U32.AND P6, PT, R5, R241, PT ;  /* 0x000000f10500720c */ /* 0x000fc40003fc4070 */
[----:B------:R-:W-:Y:S01]  /*4810*/  IABS R247, R12 ;  /* 0x0000000c00f77213 */ /* 0x000fe20000000000 */
[----:B------:R-:W-:Y:S01]  /*4820*/  IMAD.MOV R4, RZ, RZ, -R3 ;  /* 0x000000ffff047224 */ /* 0x000fe200078e0a03 */
[----:B------:R-:W-:Y:S01]  /*4830*/  ISETP.GE.AND P1, PT, R14, RZ, PT ;  /* 0x000000ff0e00720c */ /* 0x000fe20003f26270 */
[----:B------:R-:W-:Y:S01]  /*4840*/  @!P3 IMAD.MOV R229, RZ, RZ, -R229 ;  /* 0x000000ffffe5b224 */ /* 0x000fe200078e0ae5 */
[----:B------:R-:W-:Y:S01]  /*4850*/  ISETP.GT.U32.AND P3, PT, R5, R239, PT ;  /* 0x000000ef0500720c */ /* 0x000fe20003f64070 */
[----:B------:R-:W-:Y:S01]  /*4860*/  IMAD.HI.U32 R3, R0, R247, RZ ;  /* 0x000000f700037227 */ /* 0x000fe200078e00ff */
[----:B------:R-:W-:-:S03]  /*4870*/  IADD3 R14, R2, 0x44, RZ ;  /* 0x00000044020e7810 */ /* 0x000fc60007ffe0ff */
[----:B------:R-:W-:Y:S01]  /*4880*/  IMAD R245, R5, R4, R245 ;  /* 0x0000000405f57224 */ /* 0x000fe200078e02f5 */
[----:B------:R-:W-:Y:S01]  /*4890*/  IADD3 R4, -R3, RZ, RZ ;  /* 0x000000ff03047210 */ /* 0x000fe20007ffe1ff */
[--C-:B------:R-:W-:Y:S01]  /*48a0*/  @!P6 IMAD.IADD R241, R241, 0x1, -R5.reuse ;  /* 0x00000001f1f1e824 */ /* 0x100fe200078e0a05 */
[----:B------:R-:W-:Y:S01]  /*48b0*/  IABS R249, R14 ;  /* 0x0000000e00f97213 */ /* 0x000fe20000000000 */
[----:B------:R-:W-:Y:S01]  /*48c0*/  @!P0 IMAD.IADD R233, R233, 0x1, -R5 ;  /* 0x00000001e9e98824 */ /* 0x000fe200078e0a05 */
[C---:B------:R-:W-:Y:S01]  /*48d0*/  ISETP.GT.U32.AND P0, PT, R5.reuse, R243, PT ;  /* 0x000000f30500720c */ /* 0x040fe20003f04070 */
[C---:B------:R-:W-:Y:S01]  /*48e0*/  IMAD R247, R5.reuse, R4, R247 ;  /* 0x0000000405f77224 */ /* 0x040fe200078e02f7 */
[----:B------:R-:W-:Y:S01]  /*48f0*/  ISETP.GT.U32.AND P6, PT, R5, R241, PT ;  /* 0x000000f10500720c */ /* 0x000fe20003fc4070 */
[----:B------:R-:W-:-:S04]  /*4900*/  IMAD.HI.U32 R3, R0, R249, RZ ;  /* 0x000000f900037227 */ /* 0x000fc800078e00ff */
[----:B------:R-:W-:Y:S01]  /*4910*/  @!P3 IMAD.IADD R239, R239, 0x1, -R5 ;  /* 0x00000001efefb824 */ /* 0x000fe200078e0a05 */
[----:B------:R-:W-:Y:S01]  /*4920*/  ISETP.GE.AND P3, PT, R6, RZ, PT ;  /* 0x000000ff0600720c */ /* 0x000fe20003f66270 */
[----:B------:R-:W-:Y:S01]  /*4930*/  @!P4 IMAD.MOV R233, RZ, RZ, -R233 ;  /* 0x000000ffffe9c224 */ /* 0x000fe200078e0ae9 */
[----:B------:R-:W-:Y:S01]  /*4940*/  IADD3 R6, R2, 0x42, RZ ;  /* 0x0000004202067810 */ /* 0x000fe20007ffe0ff */
[----:B------:R-:W-:Y:S01]  /*4950*/  IMAD.MOV R4, RZ, RZ, -R3 ;  /* 0x000000ffff047224 */ /* 0x000fe200078e0a03 */
[----:B------:R-:W-:Y:S01]  /*4960*/  ISETP.GT.U32.AND P4, PT, R5, R245, PT ;  /* 0x000000f50500720c */ /* 0x000fe20003f84070 */
[--C-:B------:R-:W-:Y:S01]  /*4970*/  @!P0 IMAD.IADD R243, R243, 0x1, -R5.reuse ;  /* 0x00000001f3f38824 */ /* 0x100fe200078e0a05 */
[----:B------:R-:W-:Y:S01]  /*4980*/  ISETP.GE.AND P0, PT, R7, RZ, PT ;  /* 0x000000ff0700720c */ /* 0x000fe20003f06270 */
[----:B------:R-:W-:Y:S01]  /*4990*/  @!P6 IMAD.IADD R241, R241, 0x1, -R5 ;  /* 0x00000001f1f1e824 */ /* 0x000fe200078e0a05 */
[C---:B------:R-:W-:Y:S01]  /*49a0*/  ISETP.GT.U32.AND P6, PT, R5.reuse, R247, PT ;  /* 0x000000f70500720c */ /* 0x040fe20003fc4070 */
[C---:B------:R-:W-:Y:S01]  /*49b0*/  IMAD R249, R5.reuse, R4, R249 ;  /* 0x0000000405f97224 */ /* 0x040fe200078e02f9 */
[----:B------:R-:W-:Y:S01]  /*49c0*/  ISETP.GT.U32.AND P5, PT, R5, R243, PT ;  /* 0x000000f30500720c */ /* 0x000fe20003fa4070 */
[----:B------:R-:W-:Y:S01]  /*49d0*/  @!P2 IMAD.MOV R235, RZ, RZ, -R235 ;  /* 0x000000ffffeba224 */ /* 0x000fe200078e0aeb */
[----:B------:R-:W-:Y:S01]  /*49e0*/  IABS R251, R6 ;  /* 0x0000000600fb7213 */ /* 0x000fe20000000000 */
[----:B------:R-:W-:Y:S01]  /*49f0*/  @!P1 IMAD.MOV R239, RZ, RZ, -R239 ;  /* 0x000000ffffef9224 */ /* 0x000fe200078e0aef */
[----:B------:R-:W-:-:S02]  /*4a00*/  ISETP.GE.AND P2, PT, R10, RZ, PT ;  /* 0x000000ff0a00720c */ /* 0x000fc40003f46270 */
[----:B------:R-:W-:Y:S01]  /*4a10*/  IADD3 R10, R2, 0x3c, RZ ;  /* 0x0000003c020a7810 */ /* 0x000fe20007ffe0ff */
[----:B------:R-:W-:Y:S01]  /*4a20*/  IMAD.HI.U32 R3, R0, R251, RZ ;  /* 0x000000fb00037227 */ /* 0x000fe200078e00ff */
[----:B------:R-:W-:Y:S02]  /*4a30*/  ISETP.GE.AND P1, PT, R12, RZ, PT ;  /* 0x000000ff0c00720c */ /* 0x000fe40003f26270 */
[----:B------:R-:W-:Y:S01]  /*4a40*/  @!P0 IADD3 R241, -R241, RZ, RZ ;  /* 0x000000fff1f18210 */ /* 0x000fe20007ffe1ff */
[----:B------:R-:W-:Y:S01]  /*4a50*/  @!P6 IMAD.IADD R247, R247, 0x1, -R5 ;  /* 0x00000001f7f7e824 */ /* 0x000fe200078e0a05 */
[----:B------:R-:W-:Y:S01]  /*4a60*/  ISETP.GT.U32.AND P0, PT, R5, R249, PT ;  /* 0x000000f90500720c */ /* 0x000fe20003f04070 */
[----:B------:R-:W-:Y:S01]  /*4a70*/  IMAD.MOV R4, RZ, RZ, -R3 ;  /* 0x000000ffff047224 */ /* 0x000fe200078e0a03 */
[----:B------:R-:W-:Y:S01]  /*4a80*/  IADD3 R7, R2, 0x3e, RZ ;  /* 0x0000003e02077810 */ /* 0x000fe20007ffe0ff */
[--C-:B------:R-:W-:Y:S01]  /*4a90*/  @!P5 IMAD.IADD R243, R243, 0x1, -R5.reuse ;  /* 0x00000001f3f3d824 */ /* 0x100fe200078e0a05 */
[----:B------:R-:W-:Y:S01]  /*4aa0*/  ISETP.GT.U32.AND P6, PT, R5, R247, PT ;  /* 0x000000f70500720c */ /* 0x000fe20003fc4070 */
[----:B------:R-:W-:Y:S01]  /*4ab0*/  @!P4 IMAD.IADD R245, R245, 0x1, -R5 ;  /* 0x00000001f5f5c824 */ /* 0x000fe200078e0a05 */
[----:B------:R-:W-:Y:S01]  /*4ac0*/  IABS R206, R7 ;  /* 0x0000000700ce7213 */ /* 0x000fe20000000000 */
[C---:B------:R-:W-:Y:S01]  /*4ad0*/  IMAD R251, R5.reuse, R4, R251 ;  /* 0x0000000405fb7224 */ /* 0x040fe200078e02fb */
[----:B------:R-:W-:Y:S01]  /*4ae0*/  ISETP.GE.AND P5, PT, R14, RZ, PT ;  /* 0x000000ff0e00720c */ /* 0x000fe20003fa6270 */
[----:B------:R-:W-:Y:S01]  /*4af0*/  @!P3 IMAD.MOV R243, RZ, RZ, -R243 ;  /* 0x000000fffff3b224 */ /* 0x000fe200078e0af3 */
[----:B------:R-:W-:Y:S01]  /*4b00*/  ISETP.GE.AND P3, PT, R6, RZ, PT ;  /* 0x000000ff0600720c */ /* 0x000fe20003f66270 */
[----:B------:R-:W-:Y:S01]  /*4b10*/  IMAD.HI.U32 R4, R0, R206, RZ ;  /* 0x000000ce00047227 */ /* 0x000fe200078e00ff */
[----:B------:R-:W-:-:S02]  /*4b20*/  ISETP.GT.U32.AND P4, PT, R5, R245, PT ;  /* 0x000000f50500720c */ /* 0x000fc40003f84070 */
[C---:B------:R-:W-:Y:S01]  /*4b30*/  IADD3 R6, R2.reuse, 0x40, RZ ;  /* 0x0000004002067810 */ /* 0x040fe20007ffe0ff */
[--C-:B------:R-:W-:Y:S01]  /*4b40*/  @!P0 IMAD.IADD R249, R249, 0x1, -R5.reuse ;  /* 0x00000001f9f98824 */ /* 0x100fe200078e0a05 */
[----:B------:R-:W-:Y:S01]  /*4b50*/  IADD3 R12, R2, 0x36, RZ ;  /* 0x00000036020c7810 */ /* 0x000fe20007ffe0ff */
[----:B------:R-:W-:Y:S01]  /*4b60*/  @!P6 IMAD.IADD R247, R247, 0x1, -R5 ;  /* 0x00000001f7f7e824 */ /* 0x000fe200078e0a05 */
[C---:B------:R-:W-:Y:S01]  /*4b70*/  ISETP.GT.U32.AND P6, PT, R5.reuse, R251, PT ;  /* 0x000000fb0500720c */ /* 0x040fe20003fc4070 */
[----:B------:R-:W-:Y:S01]  /*4b80*/  IMAD.MOV R4, RZ, RZ, -R4 ;  /* 0x000000ffff047224 */ /* 0x000fe200078e0a04 */
[----:B------:R-:W-:Y:S01]  /*4b90*/  IABS R138, R6 ;  /* 0x00000006008a7213 */ /* 0x000fe20000000000 */
[----:B------:R-:W-:Y:S01]  /*4ba0*/  @!P1 IMAD.MOV R247, RZ, RZ, -R247 ;  /* 0x000000fffff79224 */ /* 0x000fe200078e0af7 */
[C---:B------:R-:W-:Y:S01]  /*4bb0*/  ISETP.GT.U32.AND P0, PT, R5.reuse, R249, PT ;  /* 0x000000f90500720c */ /* 0x040fe20003f04070 */
[----:B------:R-:W-:Y:S01]  /*4bc0*/  IMAD R206, R5, R4, R206 ;  /* 0x0000000405ce7224 */ /* 0x000fe200078e02ce */
[----:B------:R-:W-:Y:S01]  /*4bd0*/  ISETP.GE.AND P1, PT, R10, RZ, PT ;  /* 0x000000ff0a00720c */ /* 0x000fe20003f26270 */
[----:B------:R-:W-:Y:S01]  /*4be0*/  IMAD.HI.U32 R3, R0, R138, RZ ;  /* 0x0000008a00037227 */ /* 0x000fe200078e00ff */
[----:B------:R-:W-:-:S02]  /*4bf0*/  IABS R77, R12 ;  /* 0x0000000c004d7213 */ /* 0x000fc40000000000 */
[----:B------:R-:W-:Y:S01]  /*4c00*/  IADD3 R14, R2, 0x2e, RZ ;  /* 0x0000002e020e7810 */ /* 0x000fe20007ffe0ff */
[----:B------:R-:W-:Y:S01]  /*4c10*/  @!P4 IMAD.IADD R245, R245, 0x1, -R5 ;  /* 0x00000001f5f5c824 */ /* 0x000fe200078e0a05 */
[----:B------:R-:W-:Y:S01]  /*4c20*/  ISETP.GE.AND P4, PT, R6, RZ, PT ;  /* 0x000000ff0600720c */ /* 0x000fe20003f86270 */
[----:B------:R-:W-:Y:S01]  /*4c30*/  IMAD.MOV R3, RZ, RZ, -R3 ;  /* 0x000000ffff037224 */ /* 0x000fe200078e0a03 */
[----:B------:R-:W-:Y:S01]  /*4c40*/  IABS R6, R10 ;  /* 0x0000000a00067213 */ /* 0x000fe20000000000 */
[----:B------:R-:W-:Y:S01]  /*4c50*/  @!P2 IMAD.MOV R245, RZ, RZ, -R245 ;  /* 0x000000fffff5a224 */ /* 0x000fe200078e0af5 */
[----:B------:R-:W-:Y:S01]  /*4c60*/  @!P6 IADD3 R251, R251, -R5, RZ ;  /* 0x80000005fbfbe210 */ /* 0x000fe20007ffe0ff */
[C---:B------:R-:W-:Y:S01]  /*4c70*/  IMAD R138, R5.reuse, R3, R138 ;  /* 0x00000003058a7224 */ /* 0x040fe200078e028a */
[----:B------:R-:W-:Y:S01]  /*4c80*/  IADD3 R10, R2, 0x38, RZ ;  /* 0x00000038020a7810 */ /* 0x000fe20007ffe0ff */
[----:B------:R-:W-:Y:S01]  /*4c90*/  IMAD.HI.U32 R3, R0, R6, RZ ;  /* 0x0000000600037227 */ /* 0x000fe200078e00ff */
[----:B------:R-:W-:-:S02]  /*4ca0*/  ISETP.GT.U32.AND P6, PT, R5, R251, PT ;  /* 0x000000fb0500720c */ /* 0x000fc40003fc4070 */
[----:B------:R-:W-:Y:S01]  /*4cb0*/  IABS R140, R10 ;  /* 0x0000000a008c7213 */ /* 0x000fe20000000000 */
[----:B------:R-:W-:Y:S01]  /*4cc0*/  @!P0 IMAD.IADD R249, R249, 0x1, -R5 ;  /* 0x00000001f9f98824 */ /* 0x000fe200078e0a05 */
[----:B------:R-:W-:Y:S01]  /*4cd0*/  ISETP.GT.U32.AND P0, PT, R5, R138, PT ;  /* 0x0000008a0500720c */ /* 0x000fe20003f04070 */
[----:B------:R-:W-:Y:S01]  /*4ce0*/  IMAD.MOV R3, RZ, RZ, -R3 ;  /* 0x000000ffff037224 */ /* 0x000fe200078e0a03 */
[----:B------:R-:W-:Y:S01]  /*4cf0*/  ISETP.GE.AND P2, PT, R7, RZ, PT ;  /* 0x000000ff0700720c */ /* 0x000fe20003f46270 */
[----:B------:R-:W-:Y:S01]  /*4d00*/  @!P5 IMAD.MOV R249, RZ, RZ, -R249 ;  /* 0x000000fffff9d224 */ /* 0x000fe200078e0af9 */
[----:B------:R-:W-:Y:S01]  /*4d10*/  IADD3 R7, R2, 0x3a, RZ ;  /* 0x0000003a02077810 */ /* 0x000fe20007ffe0ff */
[C---:B------:R-:W-:Y:S01]  /*4d20*/  IMAD R6, R5.reuse, R3, R6 ;  /* 0x0000000305067224 */ /* 0x040fe200078e0206 */
[----:B------:R-:W-:Y:S01]  /*4d30*/  ISETP.GT.U32.AND P5, PT, R5, R206, PT ;  /* 0x000000ce0500720c */ /* 0x000fe20003fa4070 */
[----:B------:R-:W-:Y:S01]  /*4d40*/  IMAD.HI.U32 R4, R0, R140, RZ ;  /* 0x0000008c00047227 */ /* 0x000fe200078e00ff */
[----:B------:R-:W-:-:S02]  /*4d50*/  IABS R208, R7 ;  /* 0x0000000700d07213 */ /* 0x000fc40000000000 */
[----:B------:R-:W-:Y:S01]  /*4d60*/  IABS R71, R14 ;  /* 0x0000000e00477213 */ /* 0x000fe20000000000 */
[--C-:B------:R-:W-:Y:S01]  /*4d70*/  @!P6 IMAD.IADD R251, R251, 0x1, -R5.reuse ;  /* 0x00000001fbfbe824 */ /* 0x100fe200078e0a05 */
[----:B------:R-:W-:Y:S01]  /*4d80*/  ISETP.GT.U32.AND P6, PT, R5, R6, PT ;  /* 0x000000060500720c */ /* 0x000fe20003fc4070 */
[----:B------:R-:W-:Y:S02]  /*4d90*/  @!P0 IMAD.IADD R138, R138, 0x1, -R5 ;  /* 0x000000018a8a8824 */ /* 0x000fe400078e0a05 */
[----:B------:R-:W-:Y:S01]  /*4da0*/  @!P3 IMAD.MOV R251, RZ, RZ, -R251 ;  /* 0x000000fffffbb224 */ /* 0x000fe200078e0afb */
[----:B------:R-:W-:Y:S01]  /*4db0*/  ISETP.GE.AND P3, PT, R7, RZ, PT ;  /* 0x000000ff0700720c */ /* 0x000fe20003f66270 */
[----:B------:R-:W-:Y:S01]  /*4dc0*/  IMAD.HI.U32 R7, R0, R77, RZ ;  /* 0x0000004d00077227 */ /* 0x000fe200078e00ff */
[----:B------:R-:W-:-:S03]  /*4dd0*/  ISETP.GT.U32.AND P0, PT, R5, R138, PT ;  /* 0x0000008a0500720c */ /* 0x000fc60003f04070 */
[----:B------:R-:W-:Y:S02]  /*4de0*/  IMAD.MOV R4, RZ, RZ, -R4 ;  /* 0x000000ffff047224 */ /* 0x000fe400078e0a04 */
[--C-:B------:R-:W-:Y:S02]  /*4df0*/  @!P5 IMAD.IADD R206, R206, 0x1, -R5.reuse ;  /* 0x00000001ceced824 */ /* 0x100fe400078e0a05 */
[----:B------:R-:W-:Y:S02]  /*4e00*/  @!P6 IMAD.IADD R6, R6, 0x1, -R5 ;  /* 0x000000010606e824 */ /* 0x000fe400078e0a05 */
[C---:B------:R-:W-:Y:S01]  /*4e10*/  IMAD R140, R5.reuse, R4, R140 ;  /* 0x00000004058c7224 */ /* 0x040fe200078e028c */
[C---:B------:R-:W-:Y:S01]  /*4e20*/  ISETP.GT.U32.AND P5, PT, R5.reuse, R206, PT ;  /* 0x000000ce0500720c */ /* 0x040fe20003fa4070 */
[----:B------:R-:W-:Y:S01]  /*4e30*/  IMAD.HI.U32 R3, R0, R208, RZ ;  /* 0x000000d000037227 */ /* 0x000fe200078e00ff */
[----:B------:R-:W-:-:S03]  /*4e40*/  ISETP.GT.U32.AND P6, PT, R5, R6, PT ;  /* 0x000000060500720c */ /* 0x000fc60003fc4070 */
[----:B------:R-:W-:Y:S01]  /*4e50*/  @!P0 IMAD.IADD R138, R138, 0x1, -R5 ;  /* 0x000000018a8a8824 */ /* 0x000fe200078e0a05 */
[----:B------:R-:W-:Y:S01]  /*4e60*/  ISETP.GE.AND P0, PT, R10, RZ, PT ;  /* 0x000000ff0a00720c */ /* 0x000fe20003f06270 */
[----:B------:R-:W-:Y:S01]  /*4e70*/  IMAD.MOV R3, RZ, RZ, -R3 ;  /* 0x000000ffff037224 */ /* 0x000fe200078e0a03 */
[----:B------:R-:W-:Y:S01]  /*4e80*/  IADD3 R10, -R7, RZ, RZ ;  /* 0x000000ff070a7210 */ /* 0x000fe20007ffe1ff */
[----:B------:R-:W-:Y:S01]  /*4e90*/  @!P4 IMAD.MOV R138, RZ, RZ, -R138 ;  /* 0x000000ffff8ac224 */ /* 0x000fe200078e0a8a */
[C---:B------:R-:W-:Y:S01]  /*4ea0*/  ISETP.GT.U32.AND P4, PT, R5.reuse, R140, PT ;  /* 0x0000008c0500720c */ /* 0x040fe20003f84070 */
[C---:B------:R-:W-:Y:S01]  /*4eb0*/  IMAD R208, R5.reuse, R3, R208 ;  /* 0x0000000305d07224 */ /* 0x040fe200078e02d0 */
[C---:B------:R-:W-:Y:S01]  /*4ec0*/  IADD3 R7, R2.reuse, 0x32, RZ ;  /* 0x0000003202077810 */ /* 0x040fe20007ffe0ff */
[C---:B------:R-:W-:Y:S01]  /*4ed0*/  IMAD R77, R5.reuse, R10, R77 ;  /* 0x0000000a054d7224 */ /* 0x040fe200078e024d */
[----:B------:R-:W-:Y:S01]  /*4ee0*/  IADD3 R3, R2, 0x34, RZ ;  /* 0x0000003402037810 */ /* 0x000fe20007ffe0ff */
[--C-:B------:R-:W-:Y:S01]  /*4ef0*/  @!P6 IMAD.IADD R6, R6, 0x1, -R5.reuse ;  /* 0x000000010606e824 */ /* 0x100fe200078e0a05 */
[----:B------:R-:W-:Y:S01]  /*4f00*/  IABS R75, R7 ;  /* 0x00000007004b7213 */ /* 0x000fe20000000000 */
[----:B------:R-:W-:Y:S01]  /*4f10*/  @!P5 IMAD.IADD R206, R206, 0x1, -R5 ;  /* 0x00000001ceced824 */ /* 0x000fe200078e0a05 */
[C---:B------:R-:W-:Y:S01]  /*4f20*/  ISETP.GT.U32.AND P6, PT, R5.reuse, R77, PT ;  /* 0x0000004d0500720c */ /* 0x040fe20003fc4070 */
[----:B------:R-:W-:Y:S01]  /*4f30*/  @!P1 IMAD.MOV R6, RZ, RZ, -R6 ;  /* 0x000000ffff069224 */ /* 0x000fe200078e0a06 */
[----:B------:R-:W-:Y:S01]  /*4f40*/  ISETP.GT.U32.AND P5, PT, R5, R208, PT ;  /* 0x000000d00500720c */ /* 0x000fe20003fa4070 */
[----:B------:R-:W-:Y:S01]  /*4f50*/  IMAD.HI.U32 R4, R0, R75, RZ ;  /* 0x0000004b00047227 */ /* 0x000fe200078e00ff */
[----:B------:R-:W-:-:S03]  /*4f60*/  IABS R141, R3 ;  /* 0x00000003008d7213 */ /* 0x000fc60000000000 */
[--C-:B------:R-:W-:Y:S02]  /*4f70*/  @!P4 IMAD.IADD R140, R140, 0x1, -R5.reuse ;  /* 0x000000018c8cc824 */ /* 0x100fe400078e0a05 */
[----:B------:R-:W-:Y:S02]  /*4f80*/  IMAD.MOV R4, RZ, RZ, -R4 ;  /* 0x000000ffff047224 */ /* 0x000fe400078e0a04 */
[----:B------:R-:W-:Y:S01]  /*4f90*/  @!P2 IMAD.MOV R206, RZ, RZ, -R206 ;  /* 0x000000ffffcea224 */ /* 0x000fe200078e0ace */
[----:B------:R-:W-:Y:S01]  /*4fa0*/  ISETP.GE.AND P2, PT, R12, RZ, PT ;  /* 0x000000ff0c00720c */ /* 0x000fe20003f46270 */
[----:B------:R-:W-:Y:S01]  /*4fb0*/  @!P6 IMAD.IADD R77, R77, 0x1, -R5 ;  /* 0x000000014d4de824 */ /* 0x000fe200078e0a05 */
[C---:B------:R-:W-:Y:S01]  /*4fc0*/  ISETP.GT.U32.AND P6, PT, R5.reuse, R140, PT ;  /* 0x0000008c0500720c */ /* 0x040fe20003fc4070 */
[----:B------:R-:W-:Y:S01]  /*4fd0*/  IMAD R75, R5, R4, R75 ;  /* 0x00000004054b7224 */ /* 0x000fe200078e024b */
[----:B------:R-:W-:Y:S01]  /*4fe0*/  IADD3 R12, R2, 0x30, RZ ;  /* 0x00000030020c7810 */ /* 0x000fe20007ffe0ff */
[----:B------:R-:W-:Y:S01]  /*4ff0*/  @!P5 IMAD.IADD R208, R208, 0x1, -R5 ;  /* 0x00000001d0d0d824 */ /* 0x000fe200078e0a05 */
[----:B------:R-:W-:Y:S01]  /*5000*/  ISETP.GE.AND P5, PT, R3, RZ, PT ;  /* 0x000000ff0300720c */ /* 0x000fe20003fa6270 */
[----:B------:R-:W-:Y:S01]  /*5010*/  IMAD.HI.U32 R3, R0, R141, RZ ;  /* 0x0000008d00037227 */ /* 0x000fe200078e00ff */
[----:B------:R-:W-:-:S02]  /*5020*/  IABS R73, R12 ;  /* 0x0000000c00497213 */ /* 0x000fc40000000000 */
[C---:B------:R-:W-:Y:S01]  /*5030*/  ISETP.GT.U32.AND P4, PT, R5.reuse, R208, PT ;  /* 0x000000d00500720c */ /* 0x040fe20003f84070 */
[----:B------:R-:W-:Y:S01]  /*5040*/  IMAD.MOV R10, RZ, RZ, -R3 ;  /* 0x000000ffff0a7224 */ /* 0x000fe200078e0a03 */
[----:B------:R-:W-:Y:S01]  /*5050*/  ISETP.GT.U32.AND P1, PT, R5, R77, PT ;  /* 0x0000004d0500720c */ /* 0x000fe20003f24070 */
[----:B------:R-:W-:-:S04]  /*5060*/  IMAD.HI.U32 R3, R0, R73, RZ ;  /* 0x0000004900037227 */ /* 0x000fc800078e00ff */
[----:B------:R-:W-:Y:S01]  /*5070*/  @!P6 IMAD.IADD R140, R140, 0x1, -R5 ;  /* 0x000000018c8ce824 */ /* 0x000fe200078e0a05 */
[C---:B------:R-:W-:Y:S01]  /*5080*/  ISETP.GT.U32.AND P6, PT, R5.reuse, R75, PT ;  /* 0x0000004b0500720c */ /* 0x040fe20003fc4070 */
[C---:B------:R-:W-:Y:S02]  /*5090*/  IMAD R141, R5.reuse, R10, R141 ;  /* 0x0000000a058d7224 */ /* 0x040fe400078e028d */
[----:B------:R-:W-:Y:S02]  /*50a0*/  IMAD.MOV R4, RZ, RZ, -R3 ;  /* 0x000000ffff047224 */ /* 0x000fe400078e0a03 */
[----:B------:R-:W-:Y:S01]  /*50b0*/  @!P4 IADD3 R208, R208, -R5, RZ ;  /* 0x80000005d0d0c210 */ /* 0x000fe20007ffe0ff */
[----:B------:R-:W-:Y:S01]  /*50c0*/  IMAD.HI.U32 R3, R0, R71, RZ ;  /* 0x0000004700037227 */ /* 0x000fe200078e00ff */
[----:B------:R-:W-:-:S03]  /*50d0*/  ISETP.GT.U32.AND P4, PT, R5, R141, PT ;  /* 0x0000008d0500720c */ /* 0x000fc60003f84070 */
[----:B------:R-:W-:Y:S02]  /*50e0*/  IMAD.MOV R10, RZ, RZ, -R3 ;  /* 0x000000ffff0a7224 */ /* 0x000fe400078e0a03 */
[----:B------:R-:W-:Y:S02]  /*50f0*/  IMAD R73, R5, R4, R73 ;  /* 0x0000000405497224 */ /* 0x000fe400078e0249 */
[----:B------:R-:W-:Y:S02]  /*5100*/  @!P6 IMAD.IADD R75, R75, 0x1, -R5 ;  /* 0x000000014b4be824 */ /* 0x000fe400078e0a05 */
[C---:B------:R-:W-:Y:S02]  /*5110*/  IMAD R71, R5.reuse, R10, R71 ;  /* 0x0000000a05477224 */ /* 0x040fe400078e0247 */
[----:B------:R-:W-:Y:S01]  /*5120*/  IMAD.HI.U32 R4, R0, R143, RZ ;  /* 0x0000008f00047227 */ /* 0x000fe200078e00ff */
[----:B------:R-:W-:-:S03]  /*5130*/  ISETP.GT.U32.AND P6, PT, R5, R75, PT ;  /* 0x0000004b0500720c */ /* 0x000fc60003fc4070 */
[--C-:B------:R-:W-:Y:S02]  /*5140*/  @!P4 IMAD.IADD R141, R141, 0x1, -R5.reuse ;  /* 0x000000018d8dc824 */ /* 0x100fe400078e0a05 */
[----:B------:R-:W-:Y:S01]  /*5150*/  @!P1 IMAD.IADD R77, R77, 0x1, -R5 ;  /* 0x000000014d4d9824 */ /* 0x000fe200078e0a05 */
[----:B------:R-:W-:Y:S01]  /*5160*/  ISETP.GE.AND P1, PT, R7, RZ, PT ;  /* 0x000000ff0700720c */ /* 0x000fe20003f26270 */
[----:B------:R-:W-:Y:S01]  /*5170*/  IMAD.MOV R4, RZ, RZ, -R4 ;  /* 0x000000ffff047224 */ /* 0x000fe200078e0a04 */
[C---:B------:R-:W-:Y:S01]  /*5180*/  ISETP.GT.U32.AND P4, PT, R5.reuse, R141, PT ;  /* 0x0000008d0500720c */ /* 0x040fe20003f84070 */
[----:B------:R-:W-:Y:S01]  /*5190*/  @!P2 IMAD.MOV R77, RZ, RZ, -R77 ;  /* 0x000000ffff4da224 */ /* 0x000fe200078e0a4d */
[C---:B------:R-:W-:Y:S01]  /*51a0*/  IADD3 R7, R2.reuse, 0x28, RZ ;  /* 0x0000002802077810 */ /* 0x040fe20007ffe0ff */
[----:B------:R-:W-:Y:S01]  /*51b0*/  IMAD R143, R5, R4, R143 ;  /* 0x00000004058f7224 */ /* 0x000fe200078e028f */
[----:B------:R-:W-:Y:S01]  /*51c0*/  IADD3 R4, R2, 0x2a, RZ ;  /* 0x0000002a02047810 */ /* 0x000fe20007ffe0ff */
[----:B------:R-:W-:Y:S01]  /*51d0*/  @!P6 IMAD.IADD R75, R75, 0x1, -R5 ;  /* 0x000000014b4be824 */ /* 0x000fe200078e0a05 */
[----:B------:R-:W-:Y:S01]  /*51e0*/  ISETP.GT.U32.AND P6, PT, R5, R71, PT ;  /* 0x000000470500720c */ /* 0x000fe20003fc4070 */
[----:B------:R-:W-:Y:S01]  /*51f0*/  @!P3 IMAD.MOV R208, RZ, RZ, -R208 ;  /* 0x000000ffffd0b224 */ /* 0x000fe200078e0ad0 */
[----:B------:R-:W-:Y:S01]  /*5200*/  IABS R69, R4 ;  /* 0x0000000400457213 */ /* 0x000fe20000000000 */
[----:B------:R-:W-:Y:S01]  /*5210*/  @!P0 IMAD.MOV R140, RZ, RZ, -R140 ;  /* 0x000000ffff8c8224 */ /* 0x000fe200078e0a8c */
[----:B------:R-:W-:Y:S01]  /*5220*/  IABS R67, R7 ;  /* 0x0000000700437213 */ /* 0x000fe20000000000 */
[----:B------:R-:W-:Y:S01]  /*5230*/  @!P1 IMAD.MOV R75, RZ, RZ, -R75 ;  /* 0x000000ffff4b9224 */ /* 0x000fe200078e0a4b */
[----:B------:R-:W-:Y:S01]  /*5240*/  ISETP.GE.AND P2, PT, R14, RZ, PT ;  /* 0x000000ff0e00720c */ /* 0x000fe20003f46270 */
[----:B------:R-:W-:Y:S01]  /*5250*/  IMAD.HI.U32 R3, R0, R69, RZ ;  /* 0x0000004500037227 */ /* 0x000fe200078e00ff */
[----:B------:R-:W-:-:S02]  /*5260*/  @!P4 IADD3 R141, R141, -R5, RZ ;  /* 0x800000058d8dc210 */ /* 0x000fc40007ffe0ff */
[----:B------:R-:W-:Y:S01]  /*5270*/  ISETP.GE.AND P3, PT, R12, RZ, PT ;  /* 0x000000ff0c00720c */ /* 0x000fe20003f66270 */
[----:B------:R-:W-:Y:S01]  /*5280*/  IMAD.MOV R10, RZ, RZ, -R3 ;  /* 0x000000ffff0a7224 */ /* 0x000fe200078e0a03 */
[----:B------:R-:W-:Y:S01]  /*5290*/  ISETP.GT.U32.AND P0, PT, R5, R73, PT ;  /* 0x000000490500720c */ /* 0x000fe20003f04070 */
[----:B------:R-:W-:Y:S01]  /*52a0*/  @!P6 IMAD.IADD R71, R71, 0x1, -R5 ;  /* 0x000000014747e824 */ /* 0x000fe200078e0a05 */
[----:B------:R-:W-:Y:S01]  /*52b0*/  IADD3 R12, R2, 0x26, RZ ;  /* 0x00000026020c7810 */ /* 0x000fe20007ffe0ff */
[----:B------:R-:W-:Y:S01]  /*52c0*/  @!P5 IMAD.MOV R141, RZ, RZ, -R141 ;  /* 0x000000ffff8dd224 */ /* 0x000fe200078e0a8d */
[C---:B------:R-:W-:Y:S01]  /*52d0*/  ISETP.GT.U32.AND P5, PT, R5.reuse, R143, PT ;  /* 0x0000008f0500720c */ /* 0x040fe20003fa4070 */
[----:B------:R-:W-:Y:S01]  /*52e0*/  IMAD.HI.U32 R3, R0, R67, RZ ;  /* 0x0000004300037227 */ /* 0x000fe200078e00ff */
[C---:B------:R-:W-:Y:S02]  /*52f0*/  ISETP.GT.U32.AND P1, PT, R5.reuse, R71, PT ;  /* 0x000000470500720c */ /* 0x040fe40003f24070 */
[----:B------:R-:W-:Y:S01]  /*5300*/  IABS R65, R12 ;  /* 0x0000000c00417213 */ /* 0x000fe20000000000 */
[----:B------:R-:W-:Y:S01]  /*5310*/  IMAD R69, R5, R10, R69 ;  /* 0x0000000a05457224 */ /* 0x000fe200078e0245 */
[----:B------:R-:W-:Y:S01]  /*5320*/  ISETP.GE.AND P4, PT, R16, RZ, PT ;  /* 0x000000ff1000720c */ /* 0x000fe20003f86270 */
[----:B------:R-:W-:Y:S01]  /*5330*/  IMAD.MOV R10, RZ, RZ, -R3 ;  /* 0x000000ffff0a7224 */ /* 0x000fe200078e0a03 */
[----:B------:R-:W-:Y:S01]  /*5340*/  IADD3 R3, R2, 0x24, RZ ;  /* 0x0000002402037810 */ /* 0x000fe20007ffe0ff */
[----:B------:R-:W-:Y:S01]  /*5350*/  @!P0 IMAD.IADD R73, R73, 0x1, -R5 ;  /* 0x0000000149498824 */ /* 0x000fe200078e0a05 */
[----:B------:R-:W-:Y:S01]  /*5360*/  ISETP.GE.AND P6, PT, R4, RZ, PT ;  /* 0x000000ff0400720c */ /* 0x000fe20003fc6270 */
[----:B------:R-:W-:Y:S01]  /*5370*/  IMAD R67, R5, R10, R67 ;  /* 0x0000000a05437224 */ /* 0x000fe200078e0243 */
[----:B------:R-:W-:Y:S01]  /*5380*/  IABS R145, R3 ;  /* 0x0000000300917213 */ /* 0x000fe20000000000 */
[----:B------:R-:W-:Y:S01]  /*5390*/  @!P5 IMAD.IADD R143, R143, 0x1, -R5 ;  /* 0x000000018f8fd824 */ /* 0x000fe200078e0a05 */
[----:B------:R-:W-:Y:S01]  /*53a0*/  ISETP.GT.U32.AND P0, PT, R5, R73, PT ;  /* 0x000000490500720c */ /* 0x000fe20003f04070 */
[----:B------:R-:W-:Y:S01]  /*53b0*/  IMAD.HI.U32 R4, R0, R65, RZ ;  /* 0x0000004100047227 */ /* 0x000fe200078e00ff */
[----:B------:R-:W-:-:S02]  /*53c0*/  @!P1 IADD3 R71, R71, -R5, RZ ;  /* 0x8000000547479210 */ /* 0x000fc40007ffe0ff */
[C---:B------:R-:W-:Y:S01]  /*53d0*/  ISETP.GT.U32.AND P5, PT, R5.reuse, R143, PT ;  /* 0x0000008f0500720c */ /* 0x040fe20003fa4070 */
[----:B------:R-:W-:Y:S01]  /*53e0*/  IMAD.MOV R4, RZ, RZ, -R4 ;  /* 0x000000ffff047224 */ /* 0x000fe200078e0a04 */
[C---:B------:R-:W-:Y:S01]  /*53f0*/  IADD3 R14, R2.reuse, 0x20, RZ ;  /* 0x00000020020e7810 */ /* 0x040fe20007ffe0ff */
[----:B------:R-:W-:Y:S01]  /*5400*/  @!P2 IMAD.MOV R71, RZ, RZ, -R71 ;  /* 0x000000ffff47a224 */ /* 0x000fe200078e0a47 */
[C---:B------:R-:W-:Y:S01]  /*5410*/  ISETP.GT.U32.AND P2, PT, R5.reuse, R67, PT ;  /* 0x000000430500720c */ /* 0x040fe20003f44070 */
[----:B------:R-:W-:Y:S01]  /*5420*/  IMAD R65, R5, R4, R65 ;  /* 0x0000000405417224 */ /* 0x000fe200078e0241 */
[----:B------:R-:W-:Y:S02]  /*5430*/  IABS R61, R14 ;  /* 0x0000000e003d7213 */ /* 0x000fe40000000000 */
[----:B------:R-:W-:Y:S01]  /*5440*/  IADD3 R16, R2, 0x1e, RZ ;  /* 0x0000001e02107810 */ /* 0x000fe20007ffe0ff */
[----:B------:R-:W-:Y:S01]  /*5450*/  @!P0 IMAD.IADD R73, R73, 0x1, -R5 ;  /* 0x0000000149498824 */ /* 0x000fe200078e0a05 */
[----:B------:R-:W-:Y:S01]  /*5460*/  ISETP.GE.AND P0, PT, R7, RZ, PT ;  /* 0x000000ff0700720c */ /* 0x000fe20003f06270 */
[----:B------:R-:W-:Y:S01]  /*5470*/  IMAD.HI.U32 R4, R0, R61, RZ ;  /* 0x0000003d00047227 */ /* 0x000fe200078e00ff */
[----:B------:R-:W-:-:S02]  /*5480*/  IADD3 R7, R2, 0x22, RZ ;  /* 0x0000002202077810 */ /* 0x000fc40007ffe0ff */
[----:B------:R-:W-:Y:S01]  /*5490*/  IABS R59, R16 ;  /* 0x00000010003b7213 */ /* 0x000fe20000000000 */
[--C-:B------:R-:W-:Y:S01]  /*54a0*/  @!P5 IMAD.IADD R143, R143, 0x1, -R5.reuse ;  /* 0x000000018f8fd824 */ /* 0x100fe200078e0a05 */
[----:B------:R-:W-:Y:S01]  /*54b0*/  ISETP.GE.AND P5, PT, R3, RZ, PT ;  /* 0x000000ff0300720c */ /* 0x000fe20003fa6270 */
[----:B------:R-:W-:Y:S01]  /*54c0*/  @!P2 IMAD.IADD R67, R67, 0x1, -R5 ;  /* 0x000000014343a824 */ /* 0x000fe200078e0a05 */
[----:B------:R-:W-:Y:S01]  /*54d0*/  IABS R63, R7 ;  /* 0x00000007003f7213 */ /* 0x000fe20000000000 */
[----:B------:R-:W-:Y:S01]  /*54e0*/  IMAD.HI.U32 R3, R0, R145, RZ ;  /* 0x0000009100037227 */ /* 0x000fe200078e00ff */
[----:B------:R-:W-:Y:S02]  /*54f0*/  ISETP.GE.AND P1, PT, R12, RZ, PT ;  /* 0x000000ff0c00720c */ /* 0x000fe40003f26270 */
[C---:B------:R-:W-:Y:S01]  /*5500*/  ISETP.GT.U32.AND P2, PT, R5.reuse, R67, PT ;  /* 0x000000430500720c */ /* 0x040fe20003f44070 */
[----:B------:R-:W-:Y:S02]  /*5510*/  IMAD.MOV R10, RZ, RZ, -R3 ;  /* 0x000000ffff0a7224 */ /* 0x000fe400078e0a03 */
[----:B------:R-:W-:Y:S01]  /*5520*/  @!P4 IMAD.MOV R143, RZ, RZ, -R143 ;  /* 0x000000ffff8fc224 */ /* 0x000fe200078e0a8f */
[C---:B------:R-:W-:Y:S01]  /*5530*/  ISETP.GT.U32.AND P4, PT, R5.reuse, R65, PT ;  /* 0x000000410500720c */ /* 0x040fe20003f84070 */
[----:B------:R-:W-:-:S02]  /*5540*/  IMAD R145, R5, R10, R145 ;  /* 0x0000000a05917224 */ /* 0x000fc400078e0291 */
[----:B------:R-:W-:Y:S01]  /*5550*/  @!P3 IMAD.MOV R73, RZ, RZ, -R73 ;  /* 0x000000ffff49b224 */ /* 0x000fe200078e0a49 */
[----:B------:R-:W-:Y:S01]  /*5560*/  ISETP.GT.U32.AND P3, PT, R5, R69, PT ;  /* 0x000000450500720c */ /* 0x000fe20003f64070 */
[----:B------:R-:W-:-:S04]  /*5570*/  IMAD.HI.U32 R3, R0, R63, RZ ;  /* 0x0000003f00037227 */ /* 0x000fc800078e00ff */
[----:B------:R-:W-:Y:S01]  /*5580*/  @!P2 IADD3 R67, R67, -R5, RZ ;  /* 0x800000054343a210 */ /* 0x000fe20007ffe0ff */
[----:B------:R-:W-:Y:S01]  /*5590*/  IMAD.MOV R10, RZ, RZ, -R3 ;  /* 0x000000ffff0a7224 */ /* 0x000fe200078e0a03 */
[----:B------:R-:W-:Y:S01]  /*55a0*/  ISETP.GT.U32.AND P2, PT, R5, R145, PT ;  /* 0x000000910500720c */ /* 0x000fe20003f44070 */
[----:B------:R-:W-:Y:S02]  /*55b0*/  IMAD.MOV R4, RZ, RZ, -R4 ;  /* 0x000000ffff047224 */ /* 0x000fe400078e0a04 */
[----:B------:R-:W-:Y:S01]  /*55c0*/  @!P4 IMAD.IADD R65, R65, 0x1, -R5 ;  /* 0x000000014141c824 */ /* 0x000fe200078e0a05 */
[----:B------:R-:W-:Y:S01]  /*55d0*/  ISETP.GE.AND P4, PT, R14, RZ, PT ;  /* 0x000000ff0e00720c */ /* 0x000fe20003f86270 */
[----:B------:R-:W-:Y:S01]  /*55e0*/  IMAD R63, R5, R10, R63 ;  /* 0x0000000a053f7224 */ /* 0x000fe200078e023f */
[----:B------:R-:W-:Y:S01]  /*55f0*/  IADD3 R14, R2, 0x1c, RZ ;  /* 0x0000001c020e7810 */ /* 0x000fe20007ffe0ff */
[----:B------:R-:W-:Y:S02]  /*5600*/  @!P3 IMAD.IADD R69, R69, 0x1, -R5 ;  /* 0x000000014545b824 */ /* 0x000fe400078e0a05 */
[C---:B------:R-:W-:Y:S01]  /*5610*/  IMAD R61, R5.reuse, R4, R61 ;  /* 0x00000004053d7224 */ /* 0x040fe200078e023d */
[----:B------:R-:W-:Y:S01]  /*5620*/  IABS R147, R14 ;  /* 0x0000000e00937213 */ /* 0x000fe20000000000 */
[----:B------:R-:W-:Y:S01]  /*5630*/  IMAD.HI.U32 R4, R0, R55, RZ ;  /* 0x0000003700047227 */ /* 0x000fe200078e00ff */
[----:B------:R-:W-:-:S03]  /*5640*/  ISETP.GT.U32.AND P3, PT, R5, R69, PT ;  /* 0x000000450500720c */ /* 0x000fc60003f64070 */
[----:B------:R-:W-:Y:S01]  /*5650*/  @!P2 IMAD.IADD R145, R145, 0x1, -R5 ;  /* 0x000000019191a824 */ /* 0x000fe200078e0a05 */
[----:B------:R-:W-:Y:S01]  /*5660*/  ISETP.GT.U32.AND P2, PT, R5, R65, PT ;  /* 0x000000410500720c */ /* 0x000fe20003f44070 */
[----:B------:R-:W-:-:S04]  /*5670*/  IMAD.HI.U32 R3, R0, R147, RZ ;  /* 0x0000009300037227 */ /* 0x000fc800078e00ff */
[----:B------:R-:W-:Y:S02]  /*5680*/  @!P0 IMAD.MOV R67, RZ, RZ, -R67 ;  /* 0x000000ffff438224 */ /* 0x000fe400078e0a43 */
[----:B------:R-:W-:Y:S02]  /*5690*/  IMAD.MOV R10, RZ, RZ, -R3 ;  /* 0x000000ffff0a7224 */ /* 0x000fe400078e0a03 */
[----:B------:R-:W-:Y:S01]  /*56a0*/  @!P3 IMAD.IADD R69, R69, 0x1, -R5 ;  /* 0x000000014545b824 */ /* 0x000fe200078e0a05 */
[----:B------:R-:W-:Y:S01]  /*56b0*/  ISETP.GE.AND P3, PT, R7, RZ, PT ;  /* 0x000000ff0700720c */ /* 0x000fe20003f66270 */
[----:B------:R-:W-:-:S04]  /*56c0*/  IMAD.HI.U32 R7, R0, R59, RZ ;  /* 0x0000003b00077227 */ /* 0x000fc800078e00ff */
[----:B------:R-:W-:Y:S01]  /*56d0*/  @!P2 IMAD.IADD R65, R65, 0x1, -R5 ;  /* 0x000000014141a824 */ /* 0x000fe200078e0a05 */
[C---:B------:R-:W-:Y:S01]  /*56e0*/  ISETP.GT.U32.AND P2, PT, R5.reuse, R63, PT ;  /* 0x0000003f0500720c */ /* 0x040fe20003f44070 */
[----:B------:R-:W-:Y:S02]  /*56f0*/  IMAD.MOV R12, RZ, RZ, -R7 ;  /* 0x000000ffff0c7224 */ /* 0x000fe400078e0a07 */
[----:B------:R-:W-:Y:S01]  /*5700*/  @!P6 IMAD.MOV R69, RZ, RZ, -R69 ;  /* 0x000000ffff45e224 */ /* 0x000fe200078e0a45 */
[----:B------:R-:W-:Y:S01]  /*5710*/  ISETP.GT.U32.AND P6, PT, R5, R145, PT ;  /* 0x000000910500720c */ /* 0x000fe20003fc4070 */
[----:B------:R-:W-:-:S04]  /*5720*/  IMAD.HI.U32 R7, R0, R57, RZ ;  /* 0x0000003900077227 */ /* 0x000fc800078e00ff */
[----:B------:R-:W-:Y:S02]  /*5730*/  IMAD.MOV R4, RZ, RZ, -R4 ;  /* 0x000000ffff047224 */ /* 0x000fe400078e0a04 */
[----:B------:R-:W-:-:S04]  /*5740*/  IMAD.HI.U32 R3, R0, R53, RZ ;  /* 0x0000003500037227 */ /* 0x000fc800078e00ff */
[----:B------:R-:W-:Y:S02]  /*5750*/  @!P2 IMAD.IADD R63, R63, 0x1, -R5 ;  /* 0x000000013f3fa824 */ /* 0x000fe400078e0a05 */
[C---:B------:R-:W-:Y:S02]  /*5760*/  IMAD R59, R5.reuse, R12, R59 ;  /* 0x0000000c053b7224 */ /* 0x040fe400078e023b */
[----:B------:R-:W-:Y:S01]  /*5770*/  IMAD.MOV R12, RZ, RZ, -R7 ;  /* 0x000000ffff0c7224 */ /* 0x000fe200078e0a07 */
[C---:B------:R-:W-:Y:S01]  /*5780*/  ISETP.GT.U32.AND P0, PT, R5.reuse, R63, PT ;  /* 0x0000003f0500720c */ /* 0x040fe20003f04070 */
[----:B------:R-:W-:Y:S01]  /*5790*/  IMAD R55, R5, R4, R55 ;  /* 0x0000000405377224 */ /* 0x000fe200078e0237 */
[----:B------:R-:W-:Y:S01]  /*57a0*/  IADD3 R4, -R3, RZ, RZ ;  /* 0x000000ff03047210 */ /* 0x000fe20007ffe1ff */
[C---:B------:R-:W-:Y:S01]  /*57b0*/  IMAD R57, R5.reuse, R12, R57 ;  /* 0x0000000c05397224 */ /* 0x040fe200078e0239 */
[----:B------:R-:W-:Y:S01]  /*57c0*/  ISETP.GT.U32.AND P2, PT, R5, R59, PT ;  /* 0x0000003b0500720c */ /* 0x000fe20003f44070 */
[----:B------:R-:W-:-:S04]  /*57d0*/  IMAD.HI.U32 R3, R0, R149, RZ ;  /* 0x0000009500037227 */ /* 0x000fc800078e00ff */
[----:B------:R-:W-:Y:S02]  /*57e0*/  IMAD R53, R5, R4, R53 ;  /* 0x0000000405357224 */ /* 0x000fe400078e0235 */
[--C-:B------:R-:W-:Y:S01]  /*57f0*/  @!P6 IMAD.IADD R145, R145, 0x1, -R5.reuse ;  /* 0x000000019191e824 */ /* 0x100fe200078e0a05 */
[----:B------:R-:W-:Y:S01]  /*5800*/  ISETP.GT.U32.AND P6, PT, R5, R61, PT ;  /* 0x0000003d0500720c */ /* 0x000fe20003fc4070 */
[----:B------:R-:W-:Y:S01]  /*5810*/  @!P0 IMAD.IADD R63, R63, 0x1, -R5 ;  /* 0x000000013f3f8824 */ /* 0x000fe200078e0a05 */
[----:B------:R-:W-:Y:S01]  /*5820*/  ISETP.GT.U32.AND P0, PT, R5, R57, PT ;  /* 0x000000390500720c */ /* 0x000fe20003f04070 */
[----:B------:R-:W-:Y:S02]  /*5830*/  IMAD.MOV R4, RZ, RZ, -R3 ;  /* 0x000000ffff047224 */ /* 0x000fe400078e0a03 */
[----:B------:R-:W-:-:S04]  /*5840*/  IMAD.HI.U32 R3, R0, R41, RZ ;  /* 0x0000002900037227 */ /* 0x000fc800078e00ff */
[----:B------:R-:W-:Y:S02]  /*5850*/  IMAD R147, R5, R10, R147 ;  /* 0x0000000a05937224 */ /* 0x000fe400078e0293 */
[----:B------:R-:W-:Y:S02]  /*5860*/  IMAD.MOV R10, RZ, RZ, -R3 ;  /* 0x000000ffff0a7224 */ /* 0x000fe400078e0a03 */
[----:B------:R-:W-:Y:S01]  /*5870*/  @!P6 IMAD.IADD R61, R61, 0x1, -R5 ;  /* 0x000000013d3de824 */ /* 0x000fe200078e0a05 */
[C---:B------:R-:W-:Y:S01]  /*5880*/  ISETP.GT.U32.AND P6, PT, R5.reuse, R147, PT ;  /* 0x000000930500720c */ /* 0x040fe20003fc4070 */
[----:B------:R-:W-:Y:S02]  /*5890*/  IMAD R41, R5, R10, R41 ;  /* 0x0000000a05297224 */ /* 0x000fe400078e0229 */
[--C-:B------:R-:W-:Y:S02]  /*58a0*/  @!P0 IMAD.IADD R57, R57, 0x1, -R5.reuse ;  /* 0x0000000139398824 */ /* 0x100fe400078e0a05 */
[----:B------:R-:W-:Y:S01]  /*58b0*/  @!P2 IMAD.IADD R59, R59, 0x1, -R5 ;  /* 0x000000013b3ba824 */ /* 0x000fe200078e0a05 */
[C---:B------:R-:W-:Y:S01]  /*58c0*/  ISETP.GT.U32.AND P0, PT, R5.reuse, R41, PT ;  /* 0x000000290500720c */ /* 0x040fe20003f04070 */
[----:B------:R-:W-:Y:S01]  /*58d0*/  IMAD.HI.U32 R3, R0, R35, RZ ;  /* 0x0000002300037227 */ /* 0x000fe200078e00ff */
[----:B------:R-:W-:-:S03]  /*58e0*/  ISETP.GT.U32.AND P2, PT, R5, R55, PT ;  /* 0x000000370500720c */ /* 0x000fc60003f44070 */
[----:B------:R-:W-:Y:S01]  /*58f0*/  @!P1 IMAD.MOV R65, RZ, RZ, -R65 ;  /* 0x000000ffff419224 */ /* 0x000fe200078e0a41 */
[C---:B------:R-:W-:Y:S01]  /*5900*/  ISETP.GT.U32.AND P1, PT, R5.reuse, R61, PT ;  /* 0x0000003d0500720c */ /* 0x040fe20003f24070 */
[----:B------:R-:W-:Y:S01]  /*5910*/  @!P5 IMAD.MOV R145, RZ, RZ, -R145 ;  /* 0x000000ffff91d224 */ /* 0x000fe200078e0a91 */
[C---:B------:R-:W-:Y:S01]  /*5920*/  ISETP.GT.U32.AND P5, PT, R5.reuse, R59, PT ;  /* 0x0000003b0500720c */ /* 0x040fe20003fa4070 */
[----:B------:R-:W-:Y:S02]  /*5930*/  IMAD.MOV R10, RZ, RZ, -R3 ;  /* 0x000000ffff0a7224 */ /* 0x000fe400078e0a03 */
[C---:B------:R-:W-:Y:S02]  /*5940*/  IMAD R149, R5.reuse, R4, R149 ;  /* 0x0000000405957224 */ /* 0x040fe400078e0295 */
[----:B------:R-:W-:Y:S02]  /*5950*/  IMAD R35, R5, R10, R35 ;  /* 0x0000000a05237224 */ /* 0x000fe400078e0223 */
[----:B------:R-:W-:-:S02]  /*5960*/  @!P0 IMAD.IADD R41, R41, 0x1, -R5 ;  /* 0x0000000129298824 */ /* 0x000fc400078e0a05 */
[----:B------:R-:W-:Y:S01]  /*5970*/  IMAD.HI.U32 R4, R0, R29, RZ ;  /* 0x0000001d00047227 */ /* 0x000fe200078e00ff */
[----:B------:R-:W-:Y:S02]  /*5980*/  ISETP.GT.U32.AND P0, PT, R5, R35, PT ;  /* 0x000000230500720c */ /* 0x000fe40003f04070 */
[----:B------:R-:W-:Y:S01]  /*5990*/  @!P1 IADD3 R61, R61, -R5, RZ ;  /* 0x800000053d3d9210 */ /* 0x000fe20007ffe0ff */
[--C-:B------:R-:W-:Y:S01]  /*59a0*/  @!P5 IMAD.IADD R59, R59, 0x1, -R5.reuse ;  /* 0x000000013b3bd824 */ /* 0x100fe200078e0a05 */
[C---:B------:R-:W-:Y:S01]  /*59b0*/  ISETP.GT.U32.AND P1, PT, R5.reuse, R53, PT ;  /* 0x000000350500720c */ /* 0x040fe20003f24070 */
[----:B------:R-:W-:Y:S01]  /*59c0*/  IMAD.MOV R4, RZ, RZ, -R4 ;  /* 0x000000ffff047224 */ /* 0x000fe200078e0a04 */
[----:B------:R-:W-:Y:S01]  /*59d0*/  ISETP.GT.U32.AND P5, PT, R5, R149, PT ;  /* 0x000000950500720c */ /* 0x000fe20003fa4070 */
[----:B------:R-:W-:Y:S02]  /*59e0*/  @!P2 IMAD.IADD R55, R55, 0x1, -R5 ;  /* 0x000000013737a824 */ /* 0x000fe400078e0a05 */
[----:B------:R-:W-:-:S02]  /*59f0*/  IMAD R29, R5, R4, R29 ;  /* 0x00000004051d7224 */ /* 0x000fc400078e021d */
[----:B------:R-:W-:Y:S01]  /*5a00*/  @!P6 IMAD.IADD R147, R147, 0x1, -R5 ;  /* 0x000000019393e824 */ /* 0x000fe200078e0a05 */
[----:B------:R-:W-:Y:S01]  /*5a10*/  ISETP.GT.U32.AND P2, PT, R5, R55, PT ;  /* 0x000000370500720c */ /* 0x000fe20003f44070 */
[----:B------:R-:W-:Y:S01]  /*5a20*/  @!P4 IMAD.MOV R61, RZ, RZ, -R61 ;  /* 0x000000ffff3dc224 */ /* 0x000fe200078e0a3d */
[----:B------:R-:W-:Y:S01]  /*5a30*/  @!P0 IADD3 R35, R35, -R5, RZ ;  /* 0x8000000523238210 */ /* 0x000fe20007ffe0ff */
[----:B------:R-:W-:Y:S01]  /*5a40*/  IMAD.HI.U32 R4, R0, R23, RZ ;  /* 0x0000001700047227 */ /* 0x000fe200078e00ff */
[C---:B------:R-:W-:Y:S02]  /*5a50*/  ISETP.GT.U32.AND P0, PT, R5.reuse, R29, PT ;  /* 0x0000001d0500720c */ /* 0x040fe40003f04070 */
[----:B------:R-:W-:Y:S01]  /*5a60*/  ISETP.GT.U32.AND P6, PT, R5, R147, PT ;  /* 0x000000930500720c */ /* 0x000fe20003fc4070 */
[--C-:B------:R-:W-:Y:S01]  /*5a70*/  @!P1 IMAD.IADD R53, R53, 0x1, -R5.reuse ;  /* 0x0000000135359824 */ /* 0x100fe200078e0a05 */
[----:B------:R-:W-:Y:S01]  /*5a80*/  ISETP.GE.AND P1, PT, R17, RZ, PT ;  /* 0x000000ff1100720c */ /* 0x000fe20003f26270 */
[--C-:B------:R-:W-:Y:S01]  /*5a90*/  @!P5 IMAD.IADD R149, R149, 0x1, -R5.reuse ;  /* 0x000000019595d824 */ /* 0x100fe200078e0a05 */
[----:B------:R-:W-:Y:S01]  /*5aa0*/  ISETP.GE.AND P5, PT, R18, RZ, PT ;  /* 0x000000ff1200720c */ /* 0x000fe20003fa6270 */
[----:B------:R-:W-:Y:S01]  /*5ab0*/  IMAD.MOV R4, RZ, RZ, -R4 ;  /* 0x000000ffff047224 */ /* 0x000fe200078e0a04 */
[----:B------:R-:W-:Y:S01]  /*5ac0*/  IADD3 R18, R2, 0xc, RZ ;  /* 0x0000000c02127810 */ /* 0x000fe20007ffe0ff */
[----:B------:R-:W-:Y:S01]  /*5ad0*/  @!P2 IMAD.IADD R55, R55, 0x1, -R5 ;  /* 0x000000013737a824 */ /* 0x000fe200078e0a05 */
[----:B------:R-:W-:Y:S01]  /*5ae0*/  IABS R17, R32 ;  /* 0x0000002000117213 */ /* 0x000fe20000000000 */
[----:B------:R-:W-:Y:S01]  /*5af0*/  IMAD R23, R5, R4, R23 ;  /* 0x0000000405177224 */ /* 0x000fe200078e0217 */
[----:B------:R-:W-:Y:S01]  /*5b00*/  IABS R151, R18 ;  /* 0x0000001200977213 */ /* 0x000fe20000000000 */
[----:B------:R-:W-:Y:S01]  /*5b10*/  @!P0 IMAD.IADD R29, R29, 0x1, -R5 ;  /* 0x000000011d1d8824 */ /* 0x000fe200078e0a05 */
[----:B------:R-:W-:Y:S01]  /*5b20*/  ISETP.GT.U32.AND P4, PT, R5, R149, PT ;  /* 0x000000950500720c */ /* 0x000fe20003f84070 */
[----:B------:R-:W-:Y:S01]  /*5b30*/  IMAD.HI.U32 R7, R0, R17, RZ ;  /* 0x0000001100077227 */ /* 0x000fe200078e00ff */
[----:B------:R-:W-:-:S02]  /*5b40*/  ISETP.GE.AND P2, PT, R14, RZ, PT ;  /* 0x000000ff0e00720c */ /* 0x000fc40003f46270 */
[----:B------:R-:W-:Y:S01]  /*5b50*/  ISETP.GT.U32.AND P0, PT, R5, R57, PT ;  /* 0x000000390500720c */ /* 0x000fe20003f04070 */
[----:B------:R-:W-:Y:S01]  /*5b60*/  IMAD.HI.U32 R3, R0, R151, RZ ;  /* 0x0000009700037227 */ /* 0x000fe200078e00ff */
[----:B------:R-:W-:-:S03]  /*5b70*/  IADD3 R2, R2, 0x2, RZ ;  /* 0x0000000202027810 */ /* 0x000fc60007ffe0ff */
[----:B------:R-:W-:Y:S02]  /*5b80*/  IMAD.MOV R14, RZ, RZ, -R7 ;  /* 0x000000ffff0e7224 */ /* 0x000fe400078e0a07 */
[----:B------:R-:W-:Y:S01]  /*5b90*/  @!P6 IMAD.IADD R147, R147, 0x1, -R5 ;  /* 0x000000019393e824 */ /* 0x000fe200078e0a05 */
[----:B------:R-:W-:Y:S01]  /*5ba0*/  ISETP.GE.AND P6, PT, R16, RZ, PT ;  /* 0x000000ff1000720c */ /* 0x000fe20003fc6270 */
[----:B------:R-:W-:Y:S01]  /*5bb0*/  IMAD.MOV R12, RZ, RZ, -R3 ;  /* 0x000000ffff0c7224 */ /* 0x000fe200078e0a03 */
[----:B------:R-:W-:Y:S01]  /*5bc0*/  IABS R16, R34 ;  /* 0x0000002200107213 */ /* 0x000fe20000000000 */
[C---:B------:R-:W-:Y:S02]  /*5bd0*/  IMAD R17, R5.reuse, R14, R17 ;  /* 0x0000000e05117224 */ /* 0x040fe400078e0211 */
[----:B------:R-:W-:Y:S01]  /*5be0*/  IMAD R151, R5, R12, R151 ;  /* 0x0000000c05977224 */ /* 0x000fe200078e0297 */
[----:B------:R-:W-:Y:S01]  /*5bf0*/  @!P0 IADD3 R57, R57, -R5, RZ ;  /* 0x8000000539398210 */ /* 0x000fe20007ffe0ff */
[----:B------:R-:W-:Y:S01]  /*5c00*/  @!P4 IMAD.IADD R149, R149, 0x1, -R5 ;  /* 0x000000019595c824 */ /* 0x000fe200078e0a05 */
[C---:B------:R-:W-:Y:S01]  /*5c10*/  ISETP.GT.U32.AND P4, PT, R5.reuse, R17, PT ;  /* 0x000000110500720c */ /* 0x040fe20003f84070 */
[----:B------:R-:W-:Y:S01]  /*5c20*/  IMAD.HI.U32 R10, R0, R16, RZ ;  /* 0x00000010000a7227 */ /* 0x000fe200078e00ff */
[----:B------:R-:W-:-:S03]  /*5c30*/  ISETP.GT.U32.AND P0, PT, R5, R151, PT ;  /* 0x000000970500720c */ /* 0x000fc60003f04070 */
[----:B------:R-:W-:Y:S01]  /*5c40*/  @!P1 IMAD.MOV R55, RZ, RZ, -R55 ;  /* 0x000000ffff379224 */ /* 0x000fe200078e0a37 */
[----:B------:R-:W-:Y:S01]  /*5c50*/  ISETP.GT.U32.AND P1, PT, R5, R29, PT ;  /* 0x0000001d0500720c */ /* 0x000fe20003f24070 */
[----:B------:R-:W-:-:S04]  /*5c60*/  IMAD.HI.U32 R3, R0, R153, RZ ;  /* 0x0000009900037227 */ /* 0x000fc800078e00ff */
[----:B------:R-:W-:Y:S02]  /*5c70*/  IMAD.MOV R10, RZ, RZ, -R10 ;  /* 0x000000ffff0a7224 */ /* 0x000fe400078e0a0a */
[----:B------:R-:W-:Y:S01]  /*5c80*/  @!P3 IMAD.MOV R63, RZ, RZ, -R63 ;  /* 0x000000ffff3fb224 */ /* 0x000fe200078e0a3f */
[C---:B------:R-:W-:Y:S01]  /*5c90*/  ISETP.GT.U32.AND P3, PT, R5.reuse, R53, PT ;  /* 0x000000350500720c */ /* 0x040fe20003f64070 */
[----:B------:R-:W-:Y:S02]  /*5ca0*/  IMAD.MOV R4, RZ, RZ, -R3 ;  /* 0x000000ffff047224 */ /* 0x000fe400078e0a03 */
[----:B------:R-:W-:Y:S01]  /*5cb0*/  @!P2 IMAD.MOV R147, RZ, RZ, -R147 ;  /* 0x000000ffff93a224 */ /* 0x000fe200078e0a93 */
[C---:B------:R-:W-:Y:S01]  /*5cc0*/  ISETP.GT.U32.AND P2, PT, R5.reuse, R41, PT ;  /* 0x000000290500720c */ /* 0x040fe20003f44070 */
[C---:B------:R-:W-:Y:S01]  /*5cd0*/  IMAD R7, R5.reuse, R10, R16 ;  /* 0x0000000a05077224 */ /* 0x040fe200078e0210 */
[----:B------:R-:W-:Y:S01]  /*5ce0*/  IABS R10, R2 ;  /* 0x00000002000a7213 */ /* 0x000fe20000000000 */
[----:B------:R-:W-:Y:S01]  /*5cf0*/  @!P6 IMAD.MOV R59, RZ, RZ, -R59 ;  /* 0x000000ffff3be224 */ /* 0x000fe200078e0a3b */
[C---:B------:R-:W-:Y:S01]  /*5d00*/  ISETP.GT.U32.AND P6, PT, R5.reuse, R35, PT ;  /* 0x000000230500720c */ /* 0x040fe20003fc4070 */
[----:B------:R-:W-:Y:S01]  /*5d10*/  IMAD R153, R5, R4, R153 ;  /* 0x0000000405997224 */ /* 0x000fe200078e0299 */
[----:B------:R-:W-:Y:S01]  /*5d20*/  SHF.R.S32.HI R16, RZ, 0x6, R40 ;  /* 0x00000006ff107819 */ /* 0x000fe20000011428 */
[----:B------:R-:W-:Y:S01]  /*5d30*/  @!P4 IMAD.IADD R17, R17, 0x1, -R5 ;  /* 0x000000011111c824 */ /* 0x000fe200078e0a05 */
[----:B------:R-:W-:Y:S01]  /*5d40*/  ISETP.GE.AND P4, PT, R26, RZ, PT ;  /* 0x000000ff1a00720c */ /* 0x000fe20003f86270 */
[----:B------:R-:W-:Y:S01]  /*5d50*/  IMAD.HI.U32 R0, R0, R10, RZ ;  /* 0x0000000a00007227 */ /* 0x000fe200078e00ff */
[----:B------:R-:W-:-:S03]  /*5d60*/  LOP3.LUT R26, R40, 0x7f, RZ, 0xc0, !PT ;  /* 0x0000007f281a7812 */ /* 0x000fc600078ec0ff */
[--C-:B------:R-:W-:Y:S01]  /*5d70*/  @!P1 IMAD.IADD R29, R29, 0x1, -R5.reuse ;  /* 0x000000011d1d9824 */ /* 0x100fe200078e0a05 */
[----:B------:R-:W-:Y:S01]  /*5d80*/  ISETP.GT.U32.AND P1, PT, R5, R153, PT ;  /* 0x000000990500720c */ /* 0x000fe20003f24070 */
[--C-:B------:R-:W-:Y:S01]  /*5d90*/  @!P0 IMAD.IADD R151, R151, 0x1, -R5.reuse ;  /* 0x0000000197978824 */ /* 0x100fe200078e0a05 */
[----:B------:R-:W-:Y:S01]  /*5da0*/  ISETP.GE.AND P0, PT, R22, RZ, PT ;  /* 0x000000ff1600720c */ /* 0x000fe20003f06270 */
[----:B------:R-:W-:Y:S02]  /*5db0*/  IMAD.MOV R0, RZ, RZ, -R0 ;  /* 0x000000ffff007224 */ /* 0x000fe400078e0a00 */
[--C-:B------:R-:W-:Y:S01]  /*5dc0*/  @!P3 IMAD.IADD R53, R53, 0x1, -R5.reuse ;  /* 0x000000013535b824 */ /* 0x100fe200078e0a05 */
[----:B------:R-:W-:Y:S01]  /*5dd0*/  ISETP.GT.U32.AND P3, PT, R5, R23, PT ;  /* 0x000000170500720c */ /* 0x000fe20003f64070 */
[--C-:B------:R-:W-:Y:S01]  /*5de0*/  @!P2 IMAD.IADD R41, R41, 0x1, -R5.reuse ;  /* 0x000000012929a824 */ /* 0x100fe200078e0a05 */
[----:B------:R-:W-:Y:S01]  /*5df0*/  ISETP.GT.U32.AND P2, PT, R5, R7, PT ;  /* 0x000000070500720c */ /* 0x000fe20003f44070 */
[----:B------:R-:W-:Y:S01]  /*5e00*/  @!P6 IMAD.IADD R35, R35, 0x1, -R5 ;  /* 0x000000012323e824 */ /* 0x000fe200078e0a05 */
[----:B------:R-:W-:Y:S01]  /*5e10*/  ISETP.GE.AND P6, PT, R20, RZ, PT ;  /* 0x000000ff1400720c */ /* 0x000fe20003fc6270 */
[----:B------:R-:W-:Y:S01]  /*5e20*/  IMAD R10, R5, R0, R10 ;  /* 0x00000000050a7224 */ /* 0x000fe200078e020a */
[----:B------:R-:W-:Y:S01]  /*5e30*/  LOP3.LUT R0, R40, 0x7, RZ, 0xc0, !PT ;  /* 0x0000000728007812 */ /* 0x000fe200078ec0ff */
[----:B------:R-:W-:Y:S01]  /*5e40*/  @!P4 IMAD.MOV R35, RZ, RZ, -R35 ;  /* 0x000000ffff23c224 */ /* 0x000fe200078e0a23 */
[----:B------:R-:W-:Y:S01]  /*5e50*/  @!P1 IADD3 R153, R153, -R5, RZ ;  /* 0x8000000599999210 */ /* 0x000fe20007ffe0ff */
[----:B------:R-:W-:Y:S01]  /*5e60*/  @!P0 IMAD.MOV R149, RZ, RZ, -R149 ;  /* 0x000000ffff958224 */ /* 0x000fe200078e0a95 */
[C---:B------:R-:W-:Y:S01]  /*5e70*/  ISETP.GT.U32.AND P4, PT, R5.reuse, R10, PT ;  /* 0x0000000a0500720c */ /* 0x040fe20003f84070 */
[----:B------:R-:W-:Y:S01]  /*5e80*/  @!P5 IMAD.MOV R57, RZ, RZ, -R57 ;  /* 0x000000ffff39d224 */ /* 0x000fe200078e0a39 */
[----:B------:R-:W-:Y:S01]  /*5e90*/  ISETP.GT.U32.AND P1, PT, R5, R151, PT ;  /* 0x000000970500720c */ /* 0x000fe20003f24070 */
[--C-:B------:R-:W-:Y:S01]  /*5ea0*/  @!P3 IMAD.IADD R23, R23, 0x1, -R5.reuse ;  /* 0x000000011717b824 */ /* 0x100fe200078e0a05 */
[----:B------:R-:W-:Y:S01]  /*5eb0*/  ISETP.GT.U32.AND P0, PT, R5, R17, PT ;  /* 0x000000110500720c */ /* 0x000fe20003f04070 */
[----:B------:R-:W-:Y:S01]  /*5ec0*/  @!P2 IMAD.IADD R7, R7, 0x1, -R5 ;  /* 0x000000010707a824 */ /* 0x000fe200078e0a05 */
[----:B------:R-:W-:Y:S01]  /*5ed0*/  ISETP.GE.AND P3, PT, R24, RZ, PT ;  /* 0x000000ff1800720c */ /* 0x000fe20003f66270 */
[----:B------:R-:W-:Y:S01]  /*5ee0*/  @!P6 IMAD.MOV R53, RZ, RZ, -R53 ;  /* 0x000000ffff35e224 */ /* 0x000fe200078e0a35 */
[C---:B------:R-:W-:Y:S01]  /*5ef0*/  ISETP.GT.U32.AND P5, PT, R5.reuse, R23, PT ;  /* 0x000000170500720c */ /* 0x040fe20003fa4070 */
[C---:B------:R-:W-:Y:S01]  /*5f00*/  IMAD.SHL.U32 R12, R40.reuse, 0x20, RZ ;  /* 0x00000020280c7824 */ /* 0x040fe200078e00ff */
[----:B------:R-:W-:Y:S01]  /*5f10*/  ISETP.GT.U32.AND P6, PT, R5, R7, PT ;  /* 0x000000070500720c */ /* 0x000fe20003fc4070 */
[----:B------:R-:W-:Y:S01]  /*5f20*/  IMAD.SHL.U32 R3, R40, 0x40, RZ ;  /* 0x0000004028037824 */ /* 0x000fe200078e00ff */
[----:B------:R-:W-:Y:S01]  /*5f30*/  ISETP.GE.AND P2, PT, R28, RZ, PT ;  /* 0x000000ff1c00720c */ /* 0x000fe20003f46270 */
[--C-:B------:R-:W-:Y:S01]  /*5f40*/  @!P4 IMAD.IADD R10, R10, 0x1, -R5.reuse ;  /* 0x000000010a0ac824 */ /* 0x100fe200078e0a05 */
[----:B------:R-:W-:Y:S01]  /*5f50*/  ISETP.NE.U32.AND P4, PT, R42, RZ, PT ;  /* 0x000000ff2a00720c */ /* 0x000fe20003f85070 */
[--C-:B------:R-:W-:Y:S01]  /*5f60*/  @!P1 IMAD.IADD R151, R151, 0x1, -R5.reuse ;  /* 0x0000000197979824 */ /* 0x100fe200078e0a05 */
[----:B------:R-:W-:Y:S01]  /*5f70*/  ISETP.GE.AND P1, PT, R30, RZ, PT ;  /* 0x000000ff1e00720c */ /* 0x000fe20003f26270 */
[----:B------:R-:W-:Y:S01]  /*5f80*/  @!P0 IMAD.IADD R17, R17, 0x1, -R5 ;  /* 0x0000000111118824 */ /* 0x000fe200078e0a05 */
[----:B------:R-:W-:Y:S01]  /*5f90*/  LOP3.LUT R22, R12, 0x60, RZ, 0xc0, !PT ;  /* 0x000000600c167812 */ /* 0x000fe200078ec0ff */
[----:B------:R-:W-:Y:S01]  /*5fa0*/  @!P3 IMAD.MOV R41, RZ, RZ, -R41 ;  /* 0x000000ffff29b224 */ /* 0x000fe200078e0a29 */
[----:B------:R-:W-:Y:S01]  /*5fb0*/  ISETP.GE.AND P0, PT, R34, RZ, PT ;  /* 0x000000ff2200720c */ /* 0x000fe20003f06270 */
[----:B------:R-:W-:Y:S01]  /*5fc0*/  @!P5 IMAD.IADD R23, R23, 0x1, -R5 ;  /* 0x000000011717d824 */ /* 0x000fe200078e0a05 */
[----:B------:R-:W-:Y:S01]  /*5fd0*/  SEL R12, RZ, 0x110, !P4 ;  /* 0x00000110ff0c7807 */ /* 0x000fe20006000000 */
[----:B------:R-:W-:Y:S01]  /*5fe0*/  IMAD.SHL.U32 R4, R40, 0x10, RZ ;  /* 0x0000001028047824 */ /* 0x000fe200078e00ff */
[C---:B------:R-:W-:Y:S01]  /*5ff0*/  ISETP.GT.U32.AND P4, PT, R5.reuse, R10, PT ;  /* 0x0000000a0500720c */ /* 0x040fe20003f84070 */
[----:B------:R-:W-:Y:S01]  /*6000*/  @!P2 IMAD.MOV R29, RZ, RZ, -R29 ;  /* 0x000000ffff1da224 */ /* 0x000fe200078e0a1d */
[----:B------:R-:W-:Y:S01]  /*6010*/  ISETP.GT.U32.AND P3, PT, R5, R153, PT ;  /* 0x000000990500720c */ /* 0x000fe20003f64070 */
[----:B------:R0:W-:Y:S01]  /*6020*/  STL [R1+0xd0], R22 ;  /* 0x0000d01601007387 */ /* 0x0001e20000100800 */
[----:B------:R-:W-:Y:S01]  /*6030*/  @!P6 IADD3 R7, R7, -R5, RZ ;  /* 0x800000050707e210 */ /* 0x000fe20007ffe0ff */
[----:B------:R-:W-:Y:S01]  /*6040*/  @!P1 IMAD.MOV R23, RZ, RZ, -R23 ;  /* 0x000000ffff179224 */ /* 0x000fe200078e0a17 */
[----:B------:R-:W-:-:S02]  /*6050*/  ISETP.GE.AND P2, PT, R18, RZ, PT ;  /* 0x000000ff1200720c */ /* 0x000fc40003f46270 */
[----:B------:R-:W-:Y:S01]  /*6060*/  SHF.R.S32.HI R18, RZ, 0x2, R40 ;  /* 0x00000002ff127819 */ /* 0x000fe20000011428 */
[----:B------:R-:W-:Y:S01]  /*6070*/  @!P0 IMAD.MOV R7, RZ, RZ, -R7 ;  /* 0x000000ffff078224 */ /* 0x000fe200078e0a07 */
[----:B------:R-:W-:Y:S02]  /*6080*/  LOP3.LUT R14, R3, 0x3800, RZ, 0xc0, !PT ;  /* 0x00003800030e7812 */ /* 0x000fe400078ec0ff */
[----:B------:R-:W-:Y:S01]  /*6090*/  ISETP.GE.AND P1, PT, R48, RZ, PT ;  /* 0x000000ff3000720c */ /* 0x000fe20003f26270 */
[--C-:B------:R-:W-:Y:S01]  /*60a0*/  @!P4 IMAD.IADD R10, R10, 0x1, -R5.reuse ;  /* 0x000000010a0ac824 */ /* 0x100fe200078e0a05 */
[----:B------:R-:W-:Y:S01]  /*60b0*/  ISETP.NE.AND P0, PT, RZ, c[0x0][0x178], PT ;  /* 0x00005e00ff007a0c */ /* 0x000fe20003f05270 */
[----:B------:R-:W-:Y:S01]  /*60c0*/  @!P3 IMAD.IADD R153, R153, 0x1, -R5 ;  /* 0x000000019999b824 */ /* 0x000fe200078e0a05 */
[----:B------:R-:W-:Y:S01]  /*60d0*/  ISETP.NE.AND P4, PT, RZ, c[0x0][0x17c], PT ;  /* 0x00005f00ff007a0c */ /* 0x000fe20003f85270 */
[----:B------:R-:W-:Y:S01]  /*60e0*/  IMAD R20, R0, 0x100, R14 ;  /* 0x0000010000147824 */ /* 0x000fe200078e020e */
[----:B------:R-:W-:Y:S01]  /*60f0*/  ISETP.GE.AND P5, PT, R32, RZ, PT ;  /* 0x000000ff2000720c */ /* 0x000fe20003fa6270 */
[----:B------:R-:W-:Y:S01]  /*6100*/  IMAD.MOV.U32 R5, RZ, RZ, R10 ;  /* 0x000000ffff057224 */ /* 0x000fe200078e000a */
[----:B------:R-:W-:Y:S01]  /*6110*/  SGXT R3, R18, 0x1 ;  /* 0x000000011203781a */ /* 0x000fe20000000200 */
[----:B------:R-:W-:Y:S01]  /*6120*/  IMAD.SHL.U32 R18, R0, 0x10, RZ ;  /* 0x0000001000127824 */ /* 0x000fe200078e00ff */
[----:B------:R-:W-:Y:S01]  /*6130*/  ISETP.GE.AND P3, PT, R2, RZ, PT ;  /* 0x000000ff0200720c */ /* 0x000fe20003f66270 */
[----:B------:R-:W-:Y:S01]  /*6140*/  IMAD.SHL.U32 R2, R40, 0x2, RZ ;  /* 0x0000000228027824 */ /* 0x000fe200078e00ff */
[----:B------:R-:W-:Y:S01]  /*6150*/  SGXT R0, R16, 0x1 ;  /* 0x000000011000781a */ /* 0x000fe20000000200 */
[----:B------:R-:W-:Y:S01]  /*6160*/  @!P1 IMAD.MOV R8, RZ, RZ, -R8 ;  /* 0x000000ffff089224 */ /* 0x000fe200078e0a08 */
[C---:B------:R-:W-:Y:S01]  /*6170*/  SEL R52, R236.reuse, R9, !P4 ;  /* 0x00000009ec347207 */ /* 0x040fe20006000000 */
[----:B------:R-:W-:Y:S01]  /*6180*/  @!P2 IMAD.MOV R151, RZ, RZ, -R151 ;  /* 0x000000ffff97a224 */ /* 0x000fe200078e0a97 */
[----:B------:R-:W-:-:S02]  /*6190*/  SEL R9, R236, R13, !P4 ;  /* 0x0000000dec097207 */ /* 0x000fc40006000000 */
[----:B------:R-:W-:Y:S01]  /*61a0*/  LOP3.LUT R14, R4, 0x100, RZ, 0xc0, !PT ;  /* 0x00000100040e7812 */ /* 0x000fe200078ec0ff */
[----:B------:R-:W-:Y:S01]  /*61b0*/  IMAD.SHL.U32 R4, R26, 0x2, RZ ;  /* 0x000000021a047824 */ /* 0x000fe200078e00ff */
[----:B------:R-:W-:Y:S01]  /*61c0*/  LOP3.LUT R16, R22, 0x90, R3, 0xf8, !PT ;  /* 0x0000009016107812 */ /* 0x000fe200078ef803 */
[----:B------:R-:W-:Y:S01]  /*61d0*/  IMAD R9, R9, c[0x0][0x190], RZ ;  /* 0x0000640009097a24 */ /* 0x000fe200078e02ff */
[----:B------:R-:W-:Y:S01]  /*61e0*/  ISETP.GE.AND P6, PT, R36, RZ, PT ;  /* 0x000000ff2400720c */ /* 0x000fe20003fc6270 */
[----:B------:R-:W-:Y:S01]  /*61f0*/  @!P5 IMAD.MOV R17, RZ, RZ, -R17 ;  /* 0x000000ffff11d224 */ /* 0x000fe200078e0a11 */
[----:B------:R-:W-:Y:S01]  /*6200*/  LOP3.LUT R3, R0, 0x90, RZ, 0xc0, !PT ;  /* 0x0000009000037812 */ /* 0x000fe200078ec0ff */
[----:B------:R-:W-:Y:S01]  /*6210*/  @!P3 IMAD.MOV R5, RZ, RZ, -R5 ;  /* 0x000000ffff05b224 */ /* 0x000fe200078e0a05 */
[----:B------:R-:W-:Y:S01]  /*6220*/  LOP3.LUT R18, R18, 0x30, R2, 0x78, !PT ;  /* 0x0000003012127812 */ /* 0x000fe200078e7802 */
[----:B------:R-:W-:Y:S01]  /*6230*/  IMAD R52, R52, c[0x0][0x190], RZ ;  /* 0x0000640034347a24 */ /* 0x000fe200078e02ff */
[----:B------:R-:W-:-:S02]  /*6240*/  SEL R24, R236, R33, !P4 ;  /* 0x00000021ec187207 */ /* 0x000fc40006000000 */
[----:B------:R-:W-:Y:S02]  /*6250*/  LOP3.LUT R16, R16, 0x10, R2, 0x78, !PT ;  /* 0x0000001010107812 */ /* 0x000fe400078e7802 */
[----:B------:R-:W-:Y:S01]  /*6260*/  SEL R10, R236, R19, !P4 ;  /* 0x00000013ec0a7207 */ /* 0x000fe20006000000 */
[----:B------:R-:W-:Y:S01]  /*6270*/  IMAD R24, R24, c[0x0][0x190], RZ ;  /* 0x0000640018187a24 */ /* 0x000fe200078e02ff */
[----:B------:R-:W-:Y:S01]  /*6280*/  LOP3.LUT R0, R12, R4, RZ, 0x3c, !PT ;  /* 0x000000040c007212 */ /* 0x000fe200078e3cff */
[----:B------:R-:W-:Y:S01]  /*6290*/  IMAD.IADD R4, R14, 0x1, R16 ;  /* 0x000000010e047824 */ /* 0x000fe200078e0210 */
[----:B------:R-:W-:Y:S01]  /*62a0*/  LOP3.LUT R2, R3, 0x17e, R2, 0x78, !PT ;  /* 0x0000017e03027812 */ /* 0x000fe200078e7802 */
[----:B------:R-:W-:Y:S01]  /*62b0*/  IMAD R10, R10, c[0x0][0x190], RZ ;  /* 0x000064000a0a7a24 */ /* 0x000fe200078e02ff */
[----:B------:R-:W-:Y:S01]  /*62c0*/  @!P0 LOP3.LUT R8, RZ, c[0x0][0x178], RZ, 0x33, !PT ;  /* 0x00005e00ff088a12 */ /* 0x000fe200078e33ff */
[----:B------:R-:W-:Y:S01]  /*62d0*/  @!P6 IMAD.MOV R153, RZ, RZ, -R153 ;  /* 0x000000ffff99e224 */ /* 0x000fe200078e0a99 */
[----:B------:R-:W-:Y:S01]  /*62e0*/  IADD3 R3, R20, R18, RZ ;  /* 0x0000001214037210 */ /* 0x000fe20007ffe0ff */
[----:B------:R-:W-:Y:S01]  /*62f0*/  IMAD R14, R44, c[0x0][0x188], RZ ;  /* 0x000062002c0e7a24 */ /* 0x000fe200078e02ff */
[----:B------:R-:W-:-:S02]  /*6300*/  SEL R12, R236, R11, !P4 ;  /* 0x0000000bec0c7207 */ /* 0x000fc40006000000 */
[C---:B------:R-:W-:Y:S02]  /*6310*/  SEL R18, R236.reuse, R21, !P4 ;  /* 0x00000015ec127207 */ /* 0x040fe40006000000 */
[----:B------:R-:W-:Y:S01]  /*6320*/  SEL R11, R236, R25, !P4 ;  /* 0x00000019ec0b7207 */ /* 0x000fe20006000000 */
[----:B------:R-:W-:Y:S01]  /*6330*/  IMAD R12, R12, c[0x0][0x190], RZ ;  /* 0x000064000c0c7a24 */ /* 0x000fe200078e02ff */
[----:B------:R-:W-:Y:S01]  /*6340*/  SEL R198, R236, R239, !P4 ;  /* 0x000000efecc67207 */ /* 0x000fe20006000000 */
[----:B------:R-:W-:Y:S01]  /*6350*/  IMAD R18, R18, c[0x0][0x190], RZ ;  /* 0x0000640012127a24 */ /* 0x000fe200078e02ff */
[C---:B------:R-:W-:Y:S01]  /*6360*/  SEL R21, R236.reuse, R27, !P4 ;  /* 0x0000001bec157207 */ /* 0x040fe20006000000 */
[----:B------:R-:W-:Y:S01]  /*6370*/  IMAD R11, R11, c[0x0][0x190], RZ ;  /* 0x000064000b0b7a24 */ /* 0x000fe200078e02ff */
[----:B------:R-:W-:Y:S01]  /*6380*/  SEL R25, R236, R79, !P4 ;  /* 0x0000004fec197207 */ /* 0x000fe20006000000 */
[----:B------:R-:W-:Y:S01]  /*6390*/  IMAD R198, R198, c[0x0][0x190], RZ ;  /* 0x00006400c6c67a24 */ /* 0x000fe200078e02ff */
[----:B------:R-:W-:Y:S01]  /*63a0*/  LEA R239, P5, R9, c[0x0][0x168], 0x1 ;  /* 0x00005a0009ef7a11 */ /* 0x000fe200078a08ff */
[----:B------:R-:W-:Y:S01]  /*63b0*/  IMAD R21, R21, c[0x0][0x190], RZ ;  /* 0x0000640015157a24 */ /* 0x000fe200078e02ff */
[C---:B------:R-:W-:Y:S01]  /*63c0*/  SEL R27, R236.reuse, R39, !P4 ;  /* 0x00000027ec1b7207 */ /* 0x040fe20006000000 */
[----:B------:R-:W-:Y:S01]  /*63d0*/  IMAD R25, R25, c[0x0][0x190], RZ ;  /* 0x0000640019197a24 */ /* 0x000fe200078e02ff */
[----:B------:R-:W-:Y:S01]  /*63e0*/  SEL R224, R236, R55, !P4 ;  /* 0x00000037ece07207 */ /* 0x000fe20006000000 */
[----:B------:R-:W-:Y:S01]  /*63f0*/  IMAD R55, R8, c[0x0][0x184], RZ ;  /* 0x0000610008377a24 */ /* 0x000fe200078e02ff */
[C---:B------:R-:W-:Y:S01]  /*6400*/  SEL R30, R236.reuse, R45, !P4 ;  /* 0x0000002dec1e7207 */ /* 0x040fe20006000000 */
[----:B------:R-:W-:Y:S01]  /*6410*/  IMAD R27, R27, c[0x0][0x190], RZ ;  /* 0x000064001b1b7a24 */ /* 0x000fe200078e02ff */
[----:B------:R-:W-:Y:S01]  /*6420*/  SEL R232, R236, R23, !P4 ;  /* 0x00000017ece87207 */ /* 0x000fe20006000000 */
[----:B------:R-:W-:Y:S01]  /*6430*/  IMAD R224, R224, c[0x0][0x190], RZ ;  /* 0x00006400e0e07a24 */ /* 0x000fe200078e02ff */
[----:B------:R-:W-:Y:S01]  /*6440*/  LEA.HI.X.SX32 R9, R9, c[0x0][0x16c], 0x1, P5 ;  /* 0x00005b0009097a11 */ /* 0x000fe200028f0eff */
[----:B------:R-:W-:Y:S01]  /*6450*/  IMAD R30, R30, c[0x0][0x190], RZ ;  /* 0x000064001e1e7a24 */ /* 0x000fe200078e02ff */
[----:B------:R-:W-:Y:S01]  /*6460*/  SEL R45, R236, R93, !P4 ;  /* 0x0000005dec2d7207 */ /* 0x000fe20006000000 */
[----:B------:R-:W-:Y:S01]  /*6470*/  IMAD R232, R232, c[0x0][0x190], RZ ;  /* 0x00006400e8e87a24 */ /* 0x000fe200078e02ff */
[----:B------:R-:W-:-:S02]  /*6480*/  LEA R23, P5, R24, c[0x0][0x168], 0x1 ;  /* 0x00005a0018177a11 */ /* 0x000fc400078a08ff */
[----:B------:R-:W-:Y:S01]  /*6490*/  SEL R28, R236, R83, !P4 ;  /* 0x00000053ec1c7207 */ /* 0x000fe20006000000 */
[----:B------:R-:W-:Y:S01]  /*64a0*/  IMAD R45, R45, c[0x0][0x190], RZ ;  /* 0x000064002d2d7a24 */ /* 0x000fe200078e02ff */
[----:B------:R-:W-:Y:S02]  /*64b0*/  LEA R240, P0, R10, c[0x0][0x168], 0x1 ;  /* 0x00005a000af07a11 */ /* 0x000fe400078008ff */
[----:B------:R-:W-:Y:S01]  /*64c0*/  SEL R16, R236, R37, !P4 ;  /* 0x00000025ec107207 */ /* 0x000fe20006000000 */
[----:B------:R-:W-:Y:S01]  /*64d0*/  IMAD R28, R28, c[0x0][0x190], RZ ;  /* 0x000064001c1c7a24 */ /* 0x000fe200078e02ff */
[----:B------:R-:W-:Y:S02]  /*64e0*/  LEA R54, P2, R55, c[0x0][0x160], 0x1 ;  /* 0x0000580037367a11 */ /* 0x000fe400078408ff */
[----:B------:R-:W-:Y:S01]  /*64f0*/  SEL R13, R236, R31, !P4 ;  /* 0x0000001fec0d7207 */ /* 0x000fe20006000000 */
[----:B------:R-:W-:Y:S01]  /*6500*/  IMAD R16, R16, c[0x0][0x190], RZ ;  /* 0x0000640010107a24 */ /* 0x000fe200078e02ff */
[----:B------:R-:W-:-:S02]  /*6510*/  SEL R19, R236, R43, !P4 ;  /* 0x0000002bec137207 */ /* 0x000fc40006000000 */
[C---:B------:R-:W-:Y:S01]  /*6520*/  SEL R33, R236.reuse, R49, !P4 ;  /* 0x00000031ec217207 */ /* 0x040fe20006000000 */
[----:B------:R-:W-:Y:S01]  /*6530*/  IMAD R13, R13, c[0x0][0x190], RZ ;  /* 0x000064000d0d7a24 */ /* 0x000fe200078e02ff */
        /* <DEDUP_REMOVED lines=8> */
[----:B------:R-:W-:Y:S01]  /*65c0*/  SEL R43, R236, R101, !P4 ;  /* 0x00000065ec2b7207 */ /* 0x000fe20006000000 */
[----:B------:R-:W-:Y:S01]  /*65d0*/  IMAD R40, R40, c[0x0][0x190], RZ ;  /* 0x0000640028287a24 */ /* 0x000fe200078e02ff */
[C---:B------:R-:W-:Y:S01]  /*65e0*/  SEL R92, R236.reuse, R99, !P4 ;  /* 0x00000063ec5c7207 */ /* 0x040fe20006000000 */
[----:B------:R-:W-:Y:S01]  /*65f0*/  IMAD R49, R49, c[0x0][0x190], RZ ;  /* 0x0000640031317a24 */ /* 0x000fe200078e02ff */
[C---:B------:R-:W-:Y:S01]  /*6600*/  SEL R95, R236.reuse, R111, !P4 ;  /* 0x0000006fec5f7207 */ /* 0x040fe20006000000 */
[----:B------:R-:W-:Y:S01]  /*6610*/  IMAD R43, R43, c[0x0][0x190], RZ ;  /* 0x000064002b2b7a24 */ /* 0x000fe200078e02ff */
[----:B------:R-:W-:Y:S01]  /*6620*/  SEL R96, R236, R113, !P4 ;  /* 0x00000071ec607207 */ /* 0x000fe20006000000 */
[----:B------:R-:W-:Y:S01]  /*6630*/  IMAD R92, R92, c[0x0][0x190], RZ ;  /* 0x000064005c5c7a24 */ /* 0x000fe200078e02ff */
[----:B------:R-:W-:Y:S01]  /*6640*/  SEL R234, R236, R7, !P4 ;  /* 0x00000007ecea7207 */ /* 0x000fe20006000000 */
[----:B------:R-:W-:Y:S01]  /*6650*/  IMAD R7, R26, c[0x0][0x18c], RZ ;  /* 0x000063001a077a24 */ /* 0x000fe200078e02ff */
[----:B------:R-:W-:Y:S01]  /*6660*/  LEA.HI.X.SX32 R24, R24, c[0x0][0x16c], 0x1, P5 ;  /* 0x00005b0018187a11 */ /* 0x000fe200028f0eff */
[----:B------:R-:W-:Y:S01]  /*6670*/  IMAD R95, R95, c[0x0][0x190], RZ ;  /* 0x000064005f5f7a24 */ /* 0x000fe200078e02ff */
[----:B0-----:R-:W-:Y:S01]  /*6680*/  SEL R22, R236, R47, !P4 ;  /* 0x0000002fec167207 */ /* 0x001fe20006000000 */
[----:B------:R-:W-:Y:S01]  /*6690*/  IMAD R96, R96, c[0x0][0x190], RZ ;  /* 0x0000640060607a24 */ /* 0x000fe200078e02ff */
[----:B------:R-:W-:Y:S01]  /*66a0*/  SEL R98, R236, R115, !P4 ;  /* 0x00000073ec627207 */ /* 0x000fe20006000000 */
[----:B------:R-:W-:Y:S01]  /*66b0*/  IMAD R234, R234, c[0x0][0x190], RZ ;  /* 0x00006400eaea7a24 */ /* 0x000fe200078e02ff */
[----:B------:R-:W-:Y:S01]  /*66c0*/  SEL R99, R236, R117, !P4 ;  /* 0x00000075ec637207 */ /* 0x000fe20006000000 */
        /* <DEDUP_REMOVED lines=25> */
[----:B------:R-:W-:Y:S01]  /*6860*/  LEA R246, P5, R25, c[0x0][0x168], 0x1 ;  /* 0x00005a0019f67a11 */ /* 0x000fe200078a08ff */
[----:B------:R-:W-:Y:S01]  /*6870*/  IMAD R156, R156, c[0x0][0x190], RZ ;  /* 0x000064009c9c7a24 */ /* 0x000fe200078e02ff */
[----:B------:R-:W-:-:S02]  /*6880*/  SEL R237, R236, R237, !P4 ;  /* 0x000000edeced7207 */ /* 0x000fc40006000000 */
[C---:B------:R-:W-:Y:S02]  /*6890*/  SEL R36, R236.reuse, R81, !P4 ;  /* 0x00000051ec247207 */ /* 0x040fe40006000000 */
        /* <DEDUP_REMOVED lines=164> */
[----:B------:R-:W-:Y:S01]  /*72e0*/  LEA.HI.X.SX32 R55, R55, c[0x0][0x164], 0x1, P2 ;  /* 0x0000590037377a11 */ /* 0x000fe200010f0eff */
[----:B------:R-:W-:Y:S01]  /*72f0*/  IMAD R150, R150, c[0x0][0x190], RZ ;  /* 0x0000640096967a24 */ /* 0x000fe200078e02ff */
[----:B------:R-:W-:Y:S01]  /*7300*/  LEA R26, P0, R27, c[0x0][0x168], 0x1 ;  /* 0x00005a001b1a7a11 */ /* 0x000fe200078008ff */
[----:B------:R-:W-:Y:S01]  /*7310*/  IMAD R151, R151, c[0x0][0x190], RZ ;  /* 0x0000640097977a24 */ /* 0x000fe200078e02ff */
[----:B------:R-:W-:Y:S01]  /*7320*/  SEL R236, R236, R5, !P4 ;  /* 0x00000005ecec7207 */ /* 0x000fe20006000000 */
[----:B------:R-:W-:Y:S01]  /*7330*/  IMAD R152, R152, c[0x0][0x190], RZ ;  /* 0x0000640098987a24 */ /* 0x000fe200078e02ff */
[----:B------:R-:W-:Y:S01]  /*7340*/  LEA R241, P2, R11, c[0x0][0x168], 0x1 ;  /* 0x00005a000bf17a11 */ /* 0x000fe200078408ff */
[----:B------:R-:W-:Y:S01]  /*7350*/  IMAD R153, R153, c[0x0][0x190], RZ ;  /* 0x0000640099997a24 */ /* 0x000fe200078e02ff */
[----:B------:R-:W-:Y:S01]  /*7360*/  LEA R8, P4, R12, c[0x0][0x168], 0x1 ;  /* 0x00005a000c087a11 */ /* 0x000fe200078808ff */
[----:B------:R-:W-:Y:S01]  /*7370*/  IMAD R236, R236, c[0x0][0x190], RZ ;  /* 0x00006400ecec7a24 */ /* 0x000fe200078e02ff */
[----:B------:R-:W-:Y:S01]  /*7380*/  LEA.HI.X.SX32 R25, R25, c[0x0][0x16c], 0x1, P5 ;  /* 0x00005b0019197a11 */ /* 0x000fe200028f0eff */
[----:B------:R-:W-:Y:S01]  /*7390*/  CS2R R68, SRZ ;  /* 0x0000000000447805 */ /* 0x000fe2000001ff00 */
[----:B------:R-:W-:Y:S01]  /*73a0*/  LEA.HI.X.SX32 R27, R27, c[0x0][0x16c], 0x1, P0 ;  /* 0x00005b001b1b7a11 */ /* 0x000fe200000f0eff */
[----:B------:R-:W-:Y:S01]  /*73b0*/  CS2R R70, SRZ ;  /* 0x0000000000467805 */ /* 0x000fe2000001ff00 */
[----:B------:R-:W-:Y:S01]  /*73c0*/  LEA R44, P5, R45, c[0x0][0x168], 0x1 ;  /* 0x00005a002d2c7a11 */ /* 0x000fe200078a08ff */
        /* <DEDUP_REMOVED lines=9> */
[----:B------:R-:W-:-:S02]  /*7460*/  LEA R242, P4, R13, c[0x0][0x168], 0x1 ;  /* 0x00005a000df27a11 */ /* 0x000fc400078808ff */
[----:B------:R-:W-:Y:S02]  /*7470*/  LEA R14, P6, R15, c[0x0][0x168], 0x1 ;  /* 0x00005a000f0e7a11 */ /* 0x000fe400078c08ff */
[----:B------:R-:W-:Y:S02]  /*7480*/  LEA.HI.X.SX32 R45, R45, c[0x0][0x16c], 0x1, P5 ;  /* 0x00005b002d2d7a11 */ /* 0x000fe400028f0eff */
[----:B------:R-:W-:Y:S02]  /*7490*/  LEA.HI.X.SX32 R28, R28, c[0x0][0x16c], 0x1, P0 ;  /* 0x00005b001c1c7a11 */ /* 0x000fe400000f0eff */
[----:B------:R-:W-:Y:S02]  /*74a0*/  LEA R56, P5, R92, c[0x0][0x168], 0x1 ;  /* 0x00005a005c387a11 */ /* 0x000fe400078a08ff */
[----:B------:R-:W-:Y:S02]  /*74b0*/  LEA.HI.X.SX32 R30, R30, c[0x0][0x16c], 0x1, P2 ;  /* 0x00005b001e1e7a11 */ /* 0x000fe400010f0eff */
[----:B------:R-:W-:Y:S01]  /*74c0*/  LEA R46, P0, R47, c[0x0][0x168], 0x1 ;  /* 0x00005a002f2e7a11 */ /* 0x000fe200078008ff */
[----:B------:R0:W-:Y:S01]  /*74d0*/  STL [R1], R56 ;  /* 0x0000003801007387 */ /* 0x0001e20000100800 */
[----:B------:R-:W-:-:S02]  /*74e0*/  LEA.HI.X.SX32 R13, R13, c[0x0][0x16c], 0x1, P4 ;  /* 0x00005b000d0d7a11 */ /* 0x000fc400020f0eff */
[----:B------:R-:W-:Y:S02]  /*74f0*/  LEA R248, P2, R31, c[0x0][0x168], 0x1 ;  /* 0x00005a001ff87a11 */ /* 0x000fe400078408ff */
[----:B------:R-:W-:Y:S02]  /*7500*/  LEA.HI.X.SX32 R15, R15, c[0x0][0x16c], 0x1, P6 ;  /* 0x00005b000f0f7a11 */ /* 0x000fe400030f0eff */
[----:B------:R-:W-:Y:S02]  /*7510*/  LEA R32, P4, R33, c[0x0][0x168], 0x1 ;  /* 0x00005a0021207a11 */ /* 0x000fe400078808ff */
[----:B------:R-:W-:Y:S02]  /*7520*/  LEA R243, P6, R16, c[0x0][0x168], 0x1 ;  /* 0x00005a0010f37a11 */ /* 0x000fe400078c08ff */
[----:B------:R-:W-:Y:S02]  /*7530*/  LEA R17, P1, R18, c[0x0][0x168], 0x1 ;  /* 0x00005a0012117a11 */ /* 0x000fe400078208ff */
[----:B------:R-:W-:-:S02]  /*7540*/  LEA.HI.X.SX32 R47, R47, c[0x0][0x16c], 0x1, P0 ;  /* 0x00005b002f2f7a11 */ /* 0x000fc400000f0eff */
[----:B------:R-:W-:Y:S02]  /*7550*/  LEA R238, P3, R52, c[0x0][0x168], 0x1 ;  /* 0x00005a0034ee7a11 */ /* 0x000fe400078608ff */
[----:B------:R-:W-:Y:S02]  /*7560*/  LEA.HI.X.SX32 R31, R31, c[0x0][0x16c], 0x1, P2 ;  /* 0x00005b001f1f7a11 */ /* 0x000fe400010f0eff */
[----:B0-----:R-:W-:Y:S02]  /*7570*/  LEA R56, P0, R95, c[0x0][0x168], 0x1 ;  /* 0x00005a005f387a11 */ /* 0x001fe400078008ff */
[----:B------:R-:W-:Y:S02]  /*7580*/  LEA.HI.X.SX32 R33, R33, c[0x0][0x16c], 0x1, P4 ;  /* 0x00005b0021217a11 */ /* 0x000fe400020f0eff */
[----:B------:R-:W-:Y:S01]  /*7590*/  LEA R48, P2, R49, c[0x0][0x168], 0x1 ;  /* 0x00005a0031307a11 */ /* 0x000fe200078408ff */
[----:B------:R0:W-:Y:S01]  /*75a0*/  STL [R1+0x4], R56 ;  /* 0x0000043801007387 */ /* 0x0001e20000100800 */
[----:B------:R-:W-:-:S02]  /*75b0*/  LEA.HI.X.SX32 R16, R16, c[0x0][0x16c], 0x1, P6 ;  /* 0x00005b0010107a11 */ /* 0x000fc400030f0eff */
[----:B------:R-:W-:Y:S02]  /*75c0*/  LEA R249, P4, R34, c[0x0][0x168], 0x1 ;  /* 0x00005a0022f97a11 */ /* 0x000fe400078808ff */
[----:B------:R-:W-:Y:S02]  /*75d0*/  LEA.HI.X.SX32 R18, R18, c[0x0][0x16c], 0x1, P1 ;  /* 0x00005b0012127a11 */ /* 0x000fe400008f0eff */
[----:B------:R-:W-:Y:S02]  /*75e0*/  LEA R35, P6, R36, c[0x0][0x168], 0x1 ;  /* 0x00005a0024237a11 */ /* 0x000fe400078c08ff */
[----:B------:R-:W-:Y:S02]  /*75f0*/  LEA.HI.X.SX32 R52, R52, c[0x0][0x16c], 0x1, P3 ;  /* 0x00005b0034347a11 */ /* 0x000fe400018f0eff */
[----:B------:R-:W-:Y:S02]  /*7600*/  LEA R244, P1, R19, c[0x0][0x168], 0x1 ;  /* 0x00005a0013f47a11 */ /* 0x000fe400078208ff */
[----:B------:R-:W-:-:S02]  /*7610*/  LEA R20, P3, R21, c[0x0][0x168], 0x1 ;  /* 0x00005a0015147a11 */ /* 0x000fc400078608ff */
[----:B------:R-:W-:Y:S02]  /*7620*/  LEA.HI.X.SX32 R49, R49, c[0x0][0x16c], 0x1, P2 ;  /* 0x00005b0031317a11 */ /* 0x000fe400010f0eff */
        /* <DEDUP_REMOVED lines=9> */
[----:B------:R-:W-:Y:S02]  /*76c0*/  LEA R245, P3, R22, c[0x0][0x168], 0x1 ;  /* 0x00005a0016f57a11 */ /* 0x000fe400078608ff */
[----:B------:R-:W-:Y:S02]  /*76d0*/  LEA.HI.X.SX32 R50, R50, c[0x0][0x16c], 0x1, P4 ;  /* 0x00005b0032327a11 */ /* 0x000fe400020f0eff */
[----:B------:R-:W-:-:S02]  /*76e0*/  LEA.HI.X.SX32 R37, R37, c[0x0][0x16c], 0x1, P6 ;  /* 0x00005b0025257a11 */ /* 0x000fc400030f0eff */
[----:B0-----:R-:W-:Y:S02]  /*76f0*/  LEA R56, P4, R101, c[0x0][0x168], 0x1 ;  /* 0x00005a0065387a11 */ /* 0x001fe400078808ff */
[----:B------:R-:W-:Y:S02]  /*7700*/  LEA.HI.X.SX32 R39, R39, c[0x0][0x16c], 0x1, P1 ;  /* 0x00005b0027277a11 */ /* 0x000fe400008f0eff */
[----:B------:R-:W-:Y:S01]  /*7710*/  LEA R94, P6, R93, c[0x0][0x168], 0x1 ;  /* 0x00005a005d5e7a11 */ /* 0x000fe200078c08ff */
[----:B------:R0:W-:Y:S01]  /*7720*/  STL [R1+0xc], R56 ;  /* 0x00000c3801007387 */ /* 0x0001e20000100800 */
        /* <DEDUP_REMOVED lines=9> */
[----:B------:R-:W-:-:S02]  /*77c0*/  LEA R252, P3, R43, c[0x0][0x168], 0x1 ;  /* 0x00005a002bfc7a11 */ /* 0x000fc400078608ff */
[----:B------:R-:W-:Y:S02]  /*77d0*/  LEA.HI.X.SX32 R96, R96, c[0x0][0x16c], 0x1, P1 ;  /* 0x00005b0060607a11 */ /* 0x000fe400008f0eff */
[----:B------:R-:W-:Y:S02]  /*77e0*/  LEA.HI.X.SX32 R43, R43, c[0x0][0x16c], 0x1, P3 ;  /* 0x00005b002b2b7a11 */ /* 0x000fe400018f0eff */
[----:B------:R-:W-:Y:S02]  /*77f0*/  LEA R100, P3, R99, c[0x0][0x168], 0x1 ;  /* 0x00005a0063647a11 */ /* 0x000fe400078608ff */
[----:B------:R-:W-:Y:S02]  /*7800*/  LEA.HI.X.SX32 R92, R92, c[0x0][0x16c], 0x1, P5 ;  /* 0x00005b005c5c7a11 */ /* 0x000fe400028f0eff */
[----:B0-----:R-:W-:Y:S02]  /*7810*/  LEA R56, P1, R107, c[0x0][0x168], 0x1 ;  /* 0x00005a006b387a11 */ /* 0x001fe400078208ff */
[----:B------:R-:W-:-:S02]  /*7820*/  LEA.HI.X.SX32 R99, R99, c[0x0][0x16c], 0x1, P3 ;  /* 0x00005b0063637a11 */ /* 0x000fc400018f0eff */
[C---:B------:R-:W-:Y:S01]  /*7830*/  LEA R103, P5, R102.reuse, c[0x0][0x168], 0x1 ;  /* 0x00005a0066677a11 */ /* 0x040fe200078a08ff */
[----:B------:R0:W-:Y:S01]  /*7840*/  STL [R1+0x14], R56 ;  /* 0x0000143801007387 */ /* 0x0001e20000100800 */
[----:B------:R-:W-:Y:S02]  /*7850*/  LEA.HI.X.SX32 R95, R95, c[0x0][0x16c], 0x1, P0 ;  /* 0x00005b005f5f7a11 */ /* 0x000fe400000f0eff */
[----:B------:R-:W-:Y:S02]  /*7860*/  LEA.HI.X.SX32 R102, R102, c[0x0][0x16c], 0x1, P5 ;  /* 0x00005b0066667a11 */ /* 0x000fe400028f0eff */
[C---:B------:R-:W-:Y:S02]  /*7870*/  LEA R106, P0, R105.reuse, c[0x0][0x168], 0x1 ;  /* 0x00005a00696a7a11 */ /* 0x040fe400078008ff */
[----:B------:R-:W-:Y:S02]  /*7880*/  LEA.HI.X.SX32 R98, R98, c[0x0][0x16c], 0x1, P2 ;  /* 0x00005b0062627a11 */ /* 0x000fe400010f0eff */
[----:B------:R-:W-:-:S02]  /*7890*/  LEA.HI.X.SX32 R105, R105, c[0x0][0x16c], 0x1, P0 ;  /* 0x00005b0069697a11 */ /* 0x000fc400000f0eff */
[----:B0-----:R-:W-:Y:S02]  /*78a0*/  LEA R56, P3, R110, c[0x0][0x168], 0x1 ;  /* 0x00005a006e387a11 */ /* 0x001fe400078608ff */
[C---:B------:R-:W-:Y:S02]  /*78b0*/  LEA R109, P2, R108.reuse, c[0x0][0x168], 0x1 ;  /* 0x00005a006c6d7a11 */ /* 0x040fe400078408ff */
[----:B------:R-:W-:Y:S01]  /*78c0*/  LEA.HI.X.SX32 R101, R101, c[0x0][0x16c], 0x1, P4 ;  /* 0x00005b0065657a11 */ /* 0x000fe200020f0eff */
[----:B------:R0:W-:Y:S01]  /*78d0*/  STL [R1+0x18], R56 ;  /* 0x0000183801007387 */ /* 0x0001e20000100800 */
[----:B------:R-:W-:Y:S02]  /*78e0*/  LEA.HI.X.SX32 R108, R108, c[0x0][0x16c], 0x1, P2 ;  /* 0x00005b006c6c7a11 */ /* 0x000fe400010f0eff */
[----:B------:R-:W-:Y:S02]  /*78f0*/  LEA R155, P4, R111, c[0x0][0x168], 0x1 ;  /* 0x00005a006f9b7a11 */ /* 0x000fe400078808ff */
[----:B------:R-:W-:-:S02]  /*7900*/  LEA.HI.X.SX32 R104, R104, c[0x0][0x16c], 0x1, P6 ;  /* 0x00005b0068687a11 */ /* 0x000fc400030f0eff */
[----:B------:R-:W-:Y:S02]  /*7910*/  LEA.HI.X.SX32 R111, R111, c[0x0][0x16c], 0x1, P4 ;  /* 0x00005b006f6f7a11 */ /* 0x000fe400020f0eff */
[C---:B------:R-:W-:Y:S02]  /*7920*/  LEA R154, P6, R113.reuse, c[0x0][0x168], 0x1 ;  /* 0x00005a00719a7a11 */ /* 0x040fe400078c08ff */
[----:B0-----:R-:W-:Y:S02]  /*7930*/  LEA R56, P5, R112, c[0x0][0x168], 0x1 ;  /* 0x00005a0070387a11 */ /* 0x001fe400078a08ff */
[----:B------:R-:W-:Y:S02]  /*7940*/  LEA.HI.X.SX32 R113, R113, c[0x0][0x16c], 0x1, P6 ;  /* 0x00005b0071717a11 */ /* 0x000fe400030f0eff */
[----:B------:R-:W-:Y:S01]  /*7950*/  LEA.HI.X.SX32 R107, R107, c[0x0][0x16c], 0x1, P1 ;  /* 0x00005b006b6b7a11 */ /* 0x000fe200008f0eff */
[----:B------:R0:W-:Y:S01]  /*7960*/  STL [R1+0x1c], R56 ;  /* 0x00001c3801007387 */ /* 0x0001e20000100800 */
[----:B------:R-:W-:-:S02]  /*7970*/  LEA R157, P1, R114, c[0x0][0x168], 0x1 ;  /* 0x00005a00729d7a11 */ /* 0x000fc400078208ff */
[----:B------:R-:W-:Y:S02]  /*7980*/  LEA.HI.X.SX32 R110, R110, c[0x0][0x16c], 0x1, P3 ;  /* 0x00005b006e6e7a11 */ /* 0x000fe400018f0eff */
[----:B------:R-:W-:Y:S02]  /*7990*/  LEA.HI.X.SX32 R114, R114, c[0x0][0x16c], 0x1, P1 ;  /* 0x00005b0072727a11 */ /* 0x000fe400008f0eff */
[C---:B------:R-:W-:Y:S02]  /*79a0*/  LEA R159, P3, R115.reuse, c[0x0][0x168], 0x1 ;  /* 0x00005a00739f7a11 */ /* 0x040fe400078608ff */
[----:B------:R-:W-:Y:S02]  /*79b0*/  LEA.HI.X.SX32 R112, R112, c[0x0][0x16c], 0x1, P5 ;  /* 0x00005b0070707a11 */ /* 0x000fe400028f0eff */
[----:B0-----:R-:W-:Y:S02]  /*79c0*/  LEA R56, P0, R156, c[0x0][0x168], 0x1 ;  /* 0x00005a009c387a11 */ /* 0x001fe400078008ff */
[----:B------:R-:W-:-:S02]  /*79d0*/  LEA.HI.X.SX32 R115, R115, c[0x0][0x16c], 0x1, P3 ;  /* 0x00005b0073737a11 */ /* 0x000fc400018f0eff */
[----:B------:R-:W-:Y:S01]  /*79e0*/  LEA R161, P5, R116, c[0x0][0x168], 0x1 ;  /* 0x00005a0074a17a11 */ /* 0x000fe200078a08ff */
[----:B------:R0:W-:Y:S01]  /*79f0*/  STL [R1+0x20], R56 ;  /* 0x0000203801007387 */ /* 0x0001e20000100800 */
[----:B------:R-:W-:Y:S02]  /*7a00*/  LEA.HI.X.SX32 R156, R156, c[0x0][0x16c], 0x1, P0 ;  /* 0x00005b009c9c7a11 */ /* 0x000fe400000f0eff */
[----:B------:R-:W-:Y:S02]  /*7a10*/  LEA.HI.X.SX32 R116, R116, c[0x0][0x16c], 0x1, P5 ;  /* 0x00005b0074747a11 */ /* 0x000fe400028f0eff */
[C---:B------:R-:W-:Y:S02]  /*7a20*/  LEA R163, P0, R117.reuse, c[0x0][0x168], 0x1 ;  /* 0x00005a0075a37a11 */ /* 0x040fe400078008ff */
[----:B------:R-:W-:Y:S02]  /*7a30*/  MOV R5, c[0x0][0x18c] ;  /* 0x0000630000057a02 */ /* 0x000fe40000000f00 */
[----:B------:R-:W-:-:S02]  /*7a40*/  LEA.HI.X.SX32 R117, R117, c[0x0][0x16c], 0x1, P0 ;  /* 0x00005b0075757a11 */ /* 0x000fc400000f0eff */
[C---:B0-----:R-:W-:Y:S01]  /*7a50*/  LEA R56, P2, R158.reuse, c[0x0][0x168], 0x1 ;  /* 0x00005a009e387a11 */ /* 0x041fe200078408ff */
[----:B------:R-:W-:Y:S01]  /*7a60*/  IMAD.SHL.U32 R5, R5, 0x80, RZ ;  /* 0x0000008005057824 */ /* 0x000fe200078e00ff */
[----:B------:R-:W-:Y:S02]  /*7a70*/  SHF.R.S32.HI R6, RZ, 0x1f, R7 ;  /* 0x0000001fff067819 */ /* 0x000fe40000011407 */
[----:B------:R-:W-:Y:S01]  /*7a80*/  LEA.HI.X.SX32 R158, R158, c[0x0][0x16c], 0x1, P2 ;  /* 0x00005b009e9e7a11 */ /* 0x000fe200010f0eff */
[----:B------:R0:W-:Y:S01]  /*7a90*/  STL [R1+0x24], R56 ;  /* 0x0000243801007387 */ /* 0x0001e20000100800 */
[C---:B------:R-:W-:Y:S02]  /*7aa0*/  LEA R165, P2, R118.reuse, c[0x0][0x168], 0x1 ;  /* 0x00005a0076a57a11 */ /* 0x040fe400078408ff */
[C---:B------:R-:W-:Y:S01]  /*7ab0*/  SHF.L.U64.HI R6, R7.reuse, 0x1, R6 ;  /* 0x0000000107067819 */ /* 0x040fe20000010206 */
[----:B------:R-:W-:Y:S01]  /*7ac0*/  IMAD.SHL.U32 R7, R7, 0x2, RZ ;  /* 0x0000000207077824 */ /* 0x000fe200078e00ff */
[----:B------:R-:W-:-:S02]  /*7ad0*/  LEA.HI.X.SX32 R118, R118, c[0x0][0x16c], 0x1, P2 ;  /* 0x00005b0076767a11 */ /* 0x000fc400010f0eff */
[----:B------:R-:W-:Y:S02]  /*7ae0*/  LOP3.LUT R61, R0, 0x60, RZ, 0x3c, !PT ;  /* 0x00000060003d7812 */ /* 0x000fe400078e3cff */
[----:B0-----:R-:W-:-:S04]  /*7af0*/  LEA R56, P4, R160, c[0x0][0x168], 0x1 ;  /* 0x00005a00a0387a11 */ /* 0x001fc800078808ff */
[----:B------:R-:W-:Y:S01]  /*7b00*/  LEA.HI.X.SX32 R160, R160, c[0x0][0x16c], 0x1, P4 ;  /* 0x00005b00a0a07a11 */ /* 0x000fe200020f0eff */
[----:B------:R0:W-:Y:S01]  /*7b10*/  STL [R1+0x28], R56 ;  /* 0x0000283801007387 */ /* 0x0001e20000100800 */
[----:B------:R-:W-:-:S04]  /*7b20*/  LEA R167, P4, R119, c[0x0][0x168], 0x1 ;  /* 0x00005a0077a77a11 */ /* 0x000fc800078808ff */
[----:B------:R-:W-:Y:S02]  /*7b30*/  LEA.HI.X.SX32 R119, R119, c[0x0][0x16c], 0x1, P4 ;  /* 0x00005b0077777a11 */ /* 0x000fe400020f0eff */
        /* <DEDUP_REMOVED lines=155> */
[----:B------:R-:W-:Y:S02]  /*84f0*/  LEA R57, P3, R236, c[0x0][0x168], 0x1 ;  /* 0x00005a00ec397a11 */ /* 0x000fe400078608ff */
[----:B0-----:R-:W-:Y:S02]  /*8500*/  LEA R56, P5, R224, c[0x0][0x168], 0x1 ;  /* 0x00005a00e0387a11 */ /* 0x001fe400078a08ff */
[----:B------:R-:W-:Y:S02]  /*8510*/  LEA.HI.X.SX32 R236, R236, c[0x0][0x16c], 0x1, P3 ;  /* 0x00005b00ecec7a11 */ /* 0x000fe400018f0eff */
        /* <DEDUP_REMOVED lines=16> */
[----:B------:R0:W-:Y:S02]  /*8620*/  STL [R1+0xb4], R56 ;  /* 0x0000b43801007387 */ /* 0x0001e40000100800 */
[----:B0-----:R-:W-:-:S04]  /*8630*/  LEA R56, P6, R232, c[0x0][0x168], 0x1 ;  /* 0x00005a00e8387a11 */ /* 0x001fc800078c08ff */
[----:B------:R-:W-:Y:S01]  /*8640*/  LEA.HI.X.SX32 R232, R232, c[0x0][0x16c], 0x1, P6 ;  /* 0x00005b00e8e87a11 */ /* 0x000fe200030f0eff */
[----:B------:R0:W-:Y:S02]  /*8650*/  STL [R1+0xb8], R56 ;  /* 0x0000b83801007387 */ /* 0x0001e40000100800 */
[----:B0-----:R-:W-:-:S04]  /*8660*/  LEA R56, P1, R234, c[0x0][0x168], 0x1 ;  /* 0x00005a00ea387a11 */ /* 0x001fc800078208ff */
[----:B------:R-:W-:Y:S01]  /*8670*/  LEA.HI.X.SX32 R234, R234, c[0x0][0x16c], 0x1, P1 ;  /* 0x00005b00eaea7a11 */ /* 0x000fe200008f0eff */
[----:B------:R0:W-:Y:S04]  /*8680*/  STL [R1+0xbc], R56 ;  /* 0x0000bc3801007387 */ /* 0x0001e80000100800 */
[----:B------:R1:W-:Y:S01]  /*8690*/  STL [R1+0xc0], R57 ;  /* 0x0000c03901007387 */ /* 0x0003e20000100800 */
[----:B0-----:R-:W-:Y:S01]  /*86a0*/  LEA R56, P4, R237, c[0x0][0x168], 0x1 ;  /* 0x00005a00ed387a11 */ /* 0x001fe200078808ff */
[----:B-1----:R-:W-:-:S04]  /*86b0*/  IMAD R57, R62, c[0x0][0x188], RZ ;  /* 0x000062003e397a24 */ /* 0x002fc800078e02ff */
[----:B------:R0:W-:Y:S01]  /*86c0*/  STL [R1+0xc4], R56 ;  /* 0x0000c43801007387 */ /* 0x0001e20000100800 */
[----:B------:R-:W-:Y:S02]  /*86d0*/  LEA.HI.X.SX32 R237, R237, c[0x0][0x16c], 0x1, P4 ;  /* 0x00005b00eded7a11 */ /* 0x000fe400020f0eff */
[----:B------:R-:W-:Y:S01]  /*86e0*/  LOP3.LUT R62, R0, 0x40, RZ, 0x3c, !PT ;  /* 0x00000040003e7812 */ /* 0x000fe200078e3cff */
[----:B0-----:R-:W-:Y:S01]  /*86f0*/  IMAD R56, R60, c[0x0][0x188], RZ ;  /* 0x000062003c387a24 */ /* 0x001fe200078e02ff */
[----:B------:R-:W-:Y:S01]  /*8700*/  LOP3.LUT R60, R0, 0x20, RZ, 0x3c, !PT ;  /* 0x00000020003c7812 */ /* 0x000fe200078e3cff */
[----:B------:R-:W-:Y:S01]  /*8710*/  CS2R R56, SRZ ;  /* 0x0000000000387805 */ /* 0x000fe2000001ff00 */
[----:B------:R-:W-:Y:S02]  /*8720*/  LOP3.LUT R60, R3, 0x40, RZ, 0x3c, !PT ;  /* 0x00000040033c7812 */ /* 0x000fe400078e3cff */
.L_x_3:
[----:B------:R-:W0:Y:S01]  /*8730*/  S2R R83, SR_TID.X ;  /* 0x0000000000537919 */ /* 0x000e220000002100 */
[----:B------:R-:W-:-:S03]  /*8740*/  PRMT R81, RZ, 0x7610, R81 ;  /* 0x00007610ff517816 */ /* 0x000fc60000000051 */
[----:B------:R-:W1:Y:S04]  /*8750*/  S2R R5, SR_TID.X ;  /* 0x0000000000057919 */ /* 0x000e680000002100 */
[----:B------:R-:W2:Y:S04]  /*8760*/  S2R R60, SR_TID.X ;  /* 0x00000000003c7919 */ /* 0x000ea80000002100 */
[----:B------:R-:W-:Y:S01]  /*8770*/  STL [R1+0x18c], R87 ;  /* 0x00018c5701007387 */ /* 0x000fe20000100800 */
[----:B------:R-:W-:Y:S02]  /*8780*/  PRMT R72, RZ, 0x7610, R72 ;  /* 0x00007610ff487816 */ /* 0x000fe40000000048 */
[----:B------:R-:W-:Y:S01]  /*8790*/  PRMT R80, RZ, 0x7610, R80 ;  /* 0x00007610ff507816 */ /* 0x000fe20000000050 */
[----:B------:R3:W-:Y:S01]  /*87a0*/  STL [R1+0xd4], R51 ;  /* 0x0000d43301007387 */ /* 0x0007e20000100800 */
[----:B0-----:R-:W-:-:S02]  /*87b0*/  SHF.R.U32.HI R63, RZ, 0x4, R83 ;  /* 0x00000004ff3f7819 */ /* 0x001fc40000011653 */
[----:B------:R-:W-:Y:S02]  /*87c0*/  SHF.R.U32.HI R83, RZ, 0x4, R83 ;  /* 0x00000004ff537819 */ /* 0x000fe40000011653 */
[----:B------:R-:W-:Y:S02]  /*87d0*/  SGXT.U32 R63, R63, 0x4 ;  /* 0x000000043f3f781a */ /* 0x000fe40000000000 */
[----:B-1----:R-:W-:Y:S02]  /*87e0*/  SHF.R.U32.HI R62, RZ, 0x4, R5 ;  /* 0x00000004ff3e7819 */ /* 0x002fe40000011605 */
[----:B------:R-:W-:Y:S02]  /*87f0*/  LOP3.LUT R88, R63, 0x10, RZ, 0xfc, !PT ;  /* 0x000000103f587812 */ /* 0x000fe400078efcff */
[----:B------:R-:W0:Y:S01]  /*8800*/  S2R R63, SR_TID.X ;  /* 0x00000000003f7919 */ /* 0x000e220000002100 */
[----:B--2---:R-:W-:Y:S02]  /*8810*/  SHF.R.U32.HI R60, RZ, 0x4, R60 ;  /* 0x00000004ff3c7819 */ /* 0x004fe4000001163c */
[----:B------:R-:W-:-:S02]  /*8820*/  SGXT.U32 R62, R62, 0x4 ;  /* 0x000000043e3e781a */ /* 0x000fc40000000000 */
[----:B------:R-:W-:Y:S02]  /*8830*/  SGXT.U32 R60, R60, 0x4 ;  /* 0x000000043c3c781a */ /* 0x000fe40000000000 */
[----:B------:R-:W-:Y:S02]  /*8840*/  ISETP.GE.AND P0, PT, R62, UR4, PT ;  /* 0x000000043e007c0c */ /* 0x000fe4000bf06270 */
[----:B------:R-:W-:Y:S01]  /*8850*/  SGXT.U32 R83, R83, 0x4 ;  /* 0x000000045353781a */ /* 0x000fe20000000000 */
[----:B------:R-:W-:-:S03]  /*8860*/  IMAD R60, R60, c[0x0][0x188], RZ ;  /* 0x000062003c3c7a24 */ /* 0x000fc600078e02ff */
[----:B------:R-:W-:Y:S01]  /*8870*/  LOP3.LUT R83, R83, 0x10, RZ, 0xfc, !PT ;  /* 0x0000001053537812 */ /* 0x000fe200078efcff */
[----:B------:R-:W-:-:S04]  /*8880*/  IMAD.WIDE R60, R60, 0x2, R54 ;  /* 0x000000023c3c7825 */ /* 0x000fc800078e0236 */
[----:B------:R-:W-:Y:S02]  /*8890*/  IMAD R83, R83, c[0x0][0x188], RZ ;  /* 0x0000620053537a24 */ /* 0x000fe400078e02ff */
[----:B------:R1:W2:Y:S01]  /*88a0*/  @!P0 LDG.E.U16 R81, [R60.64] ;  /* 0x000000063c518981 */ /* 0x0002a2000c1e1500 */
[----:B------:R-:W-:Y:S02]  /*88b0*/  ISETP.GE.AND P0, PT, R88, UR4, PT ;  /* 0x0000000458007c0c */ /* 0x000fe4000bf06270 */
[----:B0-----:R-:W-:-:S04]  /*88c0*/  SHF.R.U32.HI R63, RZ, 0x4, R63 ;  /* 0x00000004ff3f7819 */ /* 0x001fc8000001163f */
[----:B------:R-:W-:Y:S01]  /*88d0*/  SGXT.U32 R63, R63, 0x4 ;  /* 0x000000043f3f781a */ /* 0x000fe20000000000 */
[----:B-1----:R-:W-:-:S03]  /*88e0*/  IMAD.WIDE R60, R83, 0x2, R54 ;  /* 0x00000002533c7825 */ /* 0x002fc600078e0236 */
[C---:B------:R-:W-:Y:S01]  /*88f0*/  LOP3.LUT R88, R63.reuse, 0x20, RZ, 0xfc, !PT ;  /* 0x000000203f587812 */ /* 0x040fe200078efcff */
[----:B------:R-:W0:Y:S01]  /*8900*/  S2R R83, SR_TID.X ;  /* 0x0000000000537919 */ /* 0x000e220000002100 */
[----:B------:R-:W-:-:S03]  /*8910*/  LOP3.LUT R63, R63, 0x20, RZ, 0xfc, !PT ;  /* 0x000000203f3f7812 */ /* 0x000fc600078efcff */
[----:B------:R1:W4:Y:S01]  /*8920*/  @!P0 LDG.E.U16 R72, [R60.64] ;  /* 0x000000063c488981 */ /* 0x000322000c1e1500 */
[----:B------:R-:W-:Y:S01]  /*8930*/  ISETP.GE.AND P0, PT, R88, UR4, PT ;  /* 0x0000000458007c0c */ /* 0x000fe2000bf06270 */
[----:B------:R-:W-:-:S04]  /*8940*/  IMAD R63, R63, c[0x0][0x188], RZ ;  /* 0x000062003f3f7a24 */ /* 0x000fc800078e02ff */
[----:B-1----:R-:W-:Y:S02]  /*8950*/  IMAD.WIDE R60, R63, 0x2, R54 ;  /* 0x000000023f3c7825 */ /* 0x002fe400078e0236 */
[----:B------:R-:W1:Y:S06]  /*8960*/  S2R R63, SR_TID.X ;  /* 0x00000000003f7919 */ /* 0x000e6c0000002100 */
[----:B------:R3:W4:Y:S01]  /*8970*/  @!P0 LDG.E.U16 R80, [R60.64] ;  /* 0x000000063c508981 */ /* 0x000722000c1e1500 */
[----:B0-----:R-:W-:Y:S02]  /*8980*/  LEA.HI R89, R83, 0x30, RZ, 0x1c ;  /* 0x0000003053597811 */ /* 0x001fe400078fe0ff */
[----:B------:R-:W-:-:S02]  /*8990*/  SHF.R.U32.HI R83, RZ, 0x4, R83 ;  /* 0x00000004ff537819 */ /* 0x000fc40000011653 */
[C---:B------:R-:W-:Y:S01]  /*89a0*/  ISETP.GE.AND P0, PT, R89.reuse, UR4, PT ;  /* 0x0000000459007c0c */ /* 0x040fe2000bf06270 */
[----:B------:R-:W-:Y:S01]  /*89b0*/  IMAD R88, R89, c[0x0][0x188], RZ ;  /* 0x0000620059587a24 */ /* 0x000fe200078e02ff */
[----:B------:R-:W-:Y:S02]  /*89c0*/  SGXT.U32 R83, R83, 0x4 ;  /* 0x000000045353781a */ /* 0x000fe40000000000 */
[----:B------:R-:W-:Y:S01]  /*89d0*/  PRMT R79, RZ, 0x7610, R79 ;  /* 0x00007610ff4f7816 */ /* 0x000fe2000000004f */
[----:B---3--:R-:W-:Y:S01]  /*89e0*/  IMAD.WIDE R60, R88, 0x2, R54 ;  /* 0x00000002583c7825 */ /* 0x008fe200078e0236 */
[----:B------:R-:W-:Y:S02]  /*89f0*/  LOP3.LUT R51, R83, 0x40, RZ, 0xfc, !PT ;  /* 0x0000004053337812 */ /* 0x000fe400078efcff */
[----:B-1----:R-:W-:-:S05]  /*8a00*/  SHF.R.U32.HI R88, RZ, 0x4, R63 ;  /* 0x00000004ff587819 */ /* 0x002fca000001163f */
[----:B------:R0:W3:Y:S01]  /*8a10*/  @!P0 LDG.E.U16 R79, [R60.64] ;  /* 0x000000063c4f8981 */ /* 0x0000e2000c1e1500 */
[----:B------:R-:W-:Y:S02]  /*8a20*/  SGXT.U32 R88, R88, 0x4 ;  /* 0x000000045858781a */ /* 0x000fe40000000000 */
[----:B------:R-:W-:Y:S02]  /*8a30*/  ISETP.GE.AND P0, PT, R51, UR4, PT ;  /* 0x0000000433007c0c */ /* 0x000fe4000bf06270 */
[C---:B------:R-:W-:Y:S02]  /*8a40*/  LOP3.LUT R51, R88.reuse, 0x40, RZ, 0xfc, !PT ;  /* 0x0000004058337812 */ /* 0x040fe400078efcff */
[----:B------:R-:W-:Y:S02]  /*8a50*/  SHF.R.U32.HI R83, RZ, 0x4, R63 ;  /* 0x00000004ff537819 */ /* 0x000fe4000001163f */
[----:B------:R-:W-:Y:S01]  /*8a60*/  LOP3.LUT R63, R88, 0x50, RZ, 0xfc, !PT ;  /* 0x00000050583f7812 */ /* 0x000fe200078efcff */
[----:B------:R-:W-:Y:S01]  /*8a70*/  IMAD R51, R51, c[0x0][0x188], RZ ;  /* 0x0000620033337a24 */ /* 0x000fe200078e02ff */
[----:B------:R-:W-:-:S02]  /*8a80*/  SGXT.U32 R83, R83, 0x4 ;  /* 0x000000045353781a */ /* 0x000fc40000000000 */
[----:B------:R-:W-:Y:S01]  /*8a90*/  ISETP.GE.AND P1, PT, R63, UR4, PT ;  /* 0x000000043f007c0c */ /* 0x000fe2000bf26270 */
[----:B0-----:R-:W-:Y:S01]  /*8aa0*/  IMAD.WIDE R60, R51, 0x2, R54 ;  /* 0x00000002333c7825 */ /* 0x001fe200078e0236 */
[C---:B------:R-:W-:Y:S02]  /*8ab0*/  LOP3.LUT R63, R83.reuse, 0x60, RZ, 0xfc, !PT ;  /* 0x00000060533f7812 */ /* 0x040fe400078efcff */
[----:B------:R-:W-:Y:S02]  /*8ac0*/  LOP3.LUT R51, R83, 0x50, RZ, 0xfc, !PT ;  /* 0x0000005053337812 */ /* 0x000fe400078efcff */
[----:B------:R-:W3:Y:S01]  /*8ad0*/  LDL.LU R83, [R1+0xc4] ;  /* 0x0000c40001537983 */ /* 0x000ee20000300800 */
[----:B------:R-:W-:Y:S02]  /*8ae0*/  PRMT R78, RZ, 0x7610, R78 ;  /* 0x00007610ff4e7816 */ /* 0x000fe4000000004e */
[----:B------:R-:W-:-:S04]  /*8af0*/  IMAD R51, R51, c[0x0][0x188], RZ ;  /* 0x0000620033337a24 */ /* 0x000fc800078e02ff */
[----:B------:R0:W4:Y:S01]  /*8b00*/  @!P0 LDG.E.U16 R78, [R60.64] ;  /* 0x000000063c4e8981 */ /* 0x000122000c1e1500 */
[----:B------:R-:W-:Y:S02]  /*8b10*/  PRMT R77, RZ, 0x7610, R77 ;  /* 0x00007610ff4d7816 */ /* 0x000fe4000000004d */
[----:B------:R-:W-:Y:S01]  /*8b20*/  LEA.HI R5, R5, 0x70, RZ, 0x1c ;  /* 0x0000007005057811 */ /* 0x000fe200078fe0ff */
[----:B0-----:R-:W-:Y:S01]  /*8b30*/  IMAD.WIDE R60, R51, 0x2, R54 ;  /* 0x00000002333c7825 */ /* 0x001fe200078e0236 */
[----:B------:R-:W-:Y:S02]  /*8b40*/  LOP3.LUT R51, R62, 0x60, RZ, 0xfc, !PT ;  /* 0x000000603e337812 */ /* 0x000fe400078efcff */
[----:B------:R-:W-:Y:S02]  /*8b50*/  ISETP.GE.AND P0, PT, R63, UR4, PT ;  /* 0x000000043f007c0c */ /* 0x000fe4000bf06270 */
[----:B------:R0:W4:Y:S01]  /*8b60*/  @!P1 LDG.E.U16 R77, [R60.64] ;  /* 0x000000063c4d9981 */ /* 0x000122000c1e1500 */
[----:B------:R-:W-:Y:S01]  /*8b70*/  IMAD R51, R51, c[0x0][0x188], RZ ;  /* 0x0000620033337a24 */ /* 0x000fe200078e02ff */
[----:B------:R-:W-:-:S02]  /*8b80*/  ISETP.GE.AND P1, PT, R5, UR4, PT ;  /* 0x0000000405007c0c */ /* 0x000fc4000bf26270 */
[----:B------:R-:W-:Y:S01]  /*8b90*/  PRMT R76, RZ, 0x7610, R76 ;  /* 0x00007610ff4c7816 */ /* 0x000fe2000000004c */
[----:B0-----:R-:W-:-:S04]  /*8ba0*/  IMAD.WIDE R60, R51, 0x2, R54 ;  /* 0x00000002333c7825 */ /* 0x001fc800078e0236 */
[----:B------:R-:W-:Y:S02]  /*8bb0*/  IMAD R51, R5, c[0x0][0x188], RZ ;  /* 0x0000620005337a24 */ /* 0x000fe400078e02ff */
[----:B------:R0:W4:Y:S04]  /*8bc0*/  @!P0 LDG.E.U16 R76, [R60.64] ;  /* 0x000000063c4c8981 */ /* 0x000128000c1e1500 */
[----:B------:R-:W1:Y:S01]  /*8bd0*/  S2R R5, SR_TID.X ;  /* 0x0000000000057919 */ /* 0x000e620000002100 */
[----:B------:R-:W-:Y:S01]  /*8be0*/  PRMT R75, RZ, 0x7610, R75 ;  /* 0x00007610ff4b7816 */ /* 0x000fe2000000004b */
[----:B0-----:R-:W-:-:S05]  /*8bf0*/  IMAD.WIDE R60, R51, 0x2, R54 ;  /* 0x00000002333c7825 */ /* 0x001fca00078e0236 */
[----:B------:R3:W4:Y:S04]  /*8c00*/  @!P1 LDG.E.U16 R75, [R60.64] ;  /* 0x000000063c4b9981 */ /* 0x000728000c1e1500 */
[----:B------:R-:W-:Y:S01]  /*8c10*/  BAR.SYNC.DEFER_BLOCKING 0x0 ;  /* 0x0000000000007b1d */ /* 0x000fe20000010000 */
[----:B-1----:R-:W-:-:S04]  /*8c20*/  LOP3.LUT R5, R5, 0x7f, RZ, 0xc0, !PT ;  /* 0x0000007f05057812 */ /* 0x002fc800078ec0ff */
[----:B------:R-:W-:Y:S02]  /*8c30*/  ISETP.GE.AND P0, PT, R5, UR4, PT ;  /* 0x0000000405007c0c */ /* 0x000fe4000bf06270 */
[----:B------:R-:W-:Y:S02]  /*8c40*/  PRMT R74, RZ, 0x7610, R74 ;  /* 0x00007610ff4a7816 */ /* 0x000fe4000000004a */
[----:B------:R-:W-:Y:S02]  /*8c50*/  PRMT R73, RZ, 0x7610, R73 ;  /* 0x00007610ff497816 */ /* 0x000fe40000000049 */
[----:B------:R-:W-:Y:S01]  /*8c60*/  PRMT R82, RZ, 0x7610, R82 ;  /* 0x00007610ff527816 */ /* 0x000fe20000000052 */
[----:B--2--5:R0:W-:Y:S02]  /*8c70*/  STS.U16 [R2+0x10000], R81 ;  /* 0x0100005102007388 */ /* 0x0241e40000000400 */
[----:B0-----:R-:W-:Y:S02]  /*8c80*/  PRMT R81, RZ, 0x7610, R81 ;  /* 0x00007610ff517816 */ /* 0x001fe40000000051 */
[----:B---3--:R-:W-:-:S05]  /*8c90*/  IADD3 R60, P1, R83, R7, RZ ;  /* 0x00000007533c7210 */ /* 0x008fca0007f3e0ff */
[----:B------:R-:W-:-:S05]  /*8ca0*/  IMAD.X R61, R237, 0x1, R6, P1 ;  /* 0x00000001ed3d7824 */ /* 0x000fca00008e0606 */
[----:B------:R0:W2:Y:S02]  /*8cb0*/  @!P0 LDG.E.U16 R74, [R60.64] ;  /* 0x000000063c4a8981 */ /* 0x0000a4000c1e1500 */
[----:B0-----:R-:W-:-:S05]  /*8cc0*/  IADD3 R60, P1, R233, R7, RZ ;  /* 0x00000007e93c7210 */ /* 0x001fca0007f3e0ff */
[----:B------:R-:W-:Y:S01]  /*8cd0*/  IMAD.X R61, R152, 0x1, R6, P1 ;  /* 0x00000001983d7824 */ /* 0x000fe200008e0606 */
[----:B------:R-:W-:-:S04]  /*8ce0*/  IADD3 R62, P1, R238, R7, RZ ;  /* 0x00000007ee3e7210 */ /* 0x000fc80007f3e0ff */
[----:B------:R0:W3:Y:S01]  /*8cf0*/  @!P0 LDG.E.U16 R73, [R60.64] ;  /* 0x000000063c498981 */ /* 0x0000e2000c1e1500 */
[----:B------:R-:W-:Y:S01]  /*8d00*/  IMAD.X R63, R52, 0x1, R6, P1 ;  /* 0x00000001343f7824 */ /* 0x000fe200008e0606 */
[----:B0-----:R-:W-:-:S06]  /*8d10*/  PRMT R60, RZ, 0x7610, R60 ;  /* 0x00007610ff3c7816 */ /* 0x001fcc000000003c */
[----:B------:R0:W3:Y:S02]  /*8d20*/  @!P0 LDG.E.U16 R60, [R62.64] ;  /* 0x000000063e3c8981 */ /* 0x0000e4000c1e1500 */
[----:B0-----:R-:W-:-:S05]  /*8d30*/  IADD3 R62, P1, R229, R7, RZ ;  /* 0x00000007e53e7210 */ /* 0x001fca0007f3e0ff */
[----:B------:R-:W-:-:S05]  /*8d40*/  IMAD.X R63, R150, 0x1, R6, P1 ;  /* 0x00000001963f7824 */ /* 0x000fca00008e0606 */
[----:B------:R0:W3:Y:S01]  /*8d50*/  @!P0 LDG.E.U16 R82, [R62.64] ;  /* 0x000000063e528981 */ /* 0x0000e2000c1e1500 */
[----:B------:R-:W-:Y:S02]  /*8d60*/  PRMT R61, RZ, 0x7610, R61 ;  /* 0x00007610ff3d7816 */ /* 0x000fe4000000003d */
[----:B0-----:R-:W-:-:S05]  /*8d70*/  IADD3 R62, P1, R225, R7, RZ ;  /* 0x00000007e13e7210 */ /* 0x001fca0007f3e0ff */
[----:B------:R-:W-:-:S05]  /*8d80*/  IMAD.X R63, R148, 0x1, R6, P1 ;  /* 0x00000001943f7824 */ /* 0x000fca00008e0606 */
[----:B------:R0:W3:Y:S02]  /*8d90*/  @!P0 LDG.E.U16 R61, [R62.64] ;  /* 0x000000063e3d8981 */ /* 0x0000e4000c1e1500 */
[----:B0-----:R-:W-:-:S05]  /*8da0*/  IADD3 R62, P1, R221, R7, RZ ;  /* 0x00000007dd3e7210 */ /* 0x001fca0007f3e0ff */
[----:B------:R-:W-:Y:S01]  /*8db0*/  IMAD.X R63, R146, 0x1, R6, P1 ;  /* 0x00000001923f7824 */ /* 0x000fe200008e0606 */
[----:B----4-:R0:W-:Y:S04]  /*8dc0*/  STS.U16 [R2+0x10200], R72 ;  /* 0x0102004802007388 */ /* 0x0101e80000000400 */
[----:B------:R1:W4:Y:S01]  /*8dd0*/  @!P0 LDG.E.U16 R81, [R62.64] ;  /* 0x000000063e518981 */ /* 0x000322000c1e1500 */
[----:B0-----:R-:W-:Y:S02]  /*8de0*/  PRMT R72, RZ, 0x7610, R72 ;  /* 0x00007610ff487816 */ /* 0x001fe40000000048 */
[----:B-1----:R-:W-:-:S04]  /*8df0*/  IADD3 R62, P1, R217, R7, RZ ;  /* 0x00000007d93e7210 */ /* 0x002fc80007f3e0ff */
[----:B------:R-:W-:Y:S01]  /*8e00*/  IADD3.X R63, R144, R6, RZ, P1, !PT ;  /* 0x00000006903f7210 */ /* 0x000fe20000ffe4ff */
[----:B------:R0:W-:Y:S04]  /*8e10*/  STS.U16 [R2+0x10400], R80 ;  /* 0x0104005002007388 */ /* 0x0001e80000000400 */
[----:B------:R1:W4:Y:S01]  /*8e20*/  @!P0 LDG.E.U16 R72, [R62.64] ;  /* 0x000000063e488981 */ /* 0x000322000c1e1500 */
[----:B0-----:R-:W-:Y:S02]  /*8e30*/  PRMT R80, RZ, 0x7610, R80 ;  /* 0x00007610ff507816 */ /* 0x001fe40000000050 */
[----:B-1----:R-:W-:-:S05]  /*8e40*/  IADD3 R62, P1, R213, R7, RZ ;  /* 0x00000007d53e7210 */ /* 0x002fca0007f3e0ff */
[----:B------:R-:W-:-:S05]  /*8e50*/  IMAD.X R63, R142, 0x1, R6, P1 ;  /* 0x000000018e3f7824 */ /* 0x000fca00008e0606 */
[----:B------:R0:W4:Y:S04]  /*8e60*/  @!P0 LDG.E.U16 R80, [R62.64] ;  /* 0x000000063e508981 */ /* 0x000128000c1e1500 */
[----:B------:R1:W-:Y:S01]  /*8e70*/  STS.U16 [R2+0x10600], R79 ;  /* 0x0106004f02007388 */ /* 0x0003e20000000400 */
[----:B0-----:R-:W-:Y:S02]  /*8e80*/  IADD3 R62, P1, R209, R7, RZ ;  /* 0x00000007d13e7210 */ /* 0x001fe40007f3e0ff */
[----:B-1----:R-:W-:-:S03]  /*8e90*/  PRMT R79, RZ, 0x7610, R79 ;  /* 0x00007610ff4f7816 */ /* 0x002fc6000000004f */
[----:B------:R-:W-:Y:S01]  /*8ea0*/  IMAD.X R63, R140, 0x1, R6, P1 ;  /* 0x000000018c3f7824 */ /* 0x000fe200008e0606 */
[----:B------:R0:W-:Y:S04]  /*8eb0*/  STS.U16 [R2+0x10800], R78 ;  /* 0x0108004e02007388 */ /* 0x0001e80000000400 */
[----:B------:R1:W4:Y:S01]  /*8ec0*/  @!P0 LDG.E.U16 R79, [R62.64] ;  /* 0x000000063e4f8981 */ /* 0x000322000c1e1500 */
[----:B0-----:R-:W-:Y:S02]  /*8ed0*/  PRMT R78, RZ, 0x7610, R78 ;  /* 0x00007610ff4e7816 */ /* 0x001fe4000000004e */
[----:B-1----:R-:W-:-:S05]  /*8ee0*/  IADD3 R62, P1, R205, R7, RZ ;  /* 0x00000007cd3e7210 */ /* 0x002fca0007f3e0ff */
        /* <DEDUP_REMOVED lines=15> */
[----:B------:R-:W-:-:S05]  /*8fe0*/  IMAD.X R63, R132, 0x1, R6, P1 ;  /* 0x00000001843f7824 */ /* 0x000fca00008e0606 */
[----:B------:R0:W4:Y:S02]  /*8ff0*/  @!P0 LDG.E.U16 R75, [R62.64] ;  /* 0x000000063e4b8981 */ /* 0x000124000c1e1500 */
[----:B0-----:R-:W-:-:S05]  /*9000*/  IADD3 R62, P1, R189, R7, RZ ;  /* 0x00000007bd3e7210 */ /* 0x001fca0007f3e0ff */
[----:B------:R-:W-:Y:S01]  /*9010*/  IMAD.X R63, R130, 0x1, R6, P1 ;  /* 0x00000001823f7824 */ /* 0x000fe200008e0606 */
[----:B--2---:R0:W-:Y:S02]  /*9020*/  STS.U16 [R0], R74 ;  /* 0x0000004a00007388 */ /* 0x0041e40000000400 */
[----:B0-----:R-:W-:-:S06]  /*9030*/  PRMT R74, RZ, 0x7610, R74 ;  /* 0x00007610ff4a7816 */ /* 0x001fcc000000004a */
[----:B------:R0:W2:Y:S04]  /*9040*/  @!P0 LDG.E.U16 R74, [R62.64] ;  /* 0x000000063e4a8981 */ /* 0x0000a8000c1e1500 */
[----:B---3--:R1:W-:Y:S01]  /*9050*/  STS.U16 [R0+0x800], R73 ;  /* 0x0008004900007388 */ /* 0x0083e20000000400 */
[----:B0-----:R-:W-:Y:S02]  /*9060*/  IADD3 R62, P1, R185, R7, RZ ;  /* 0x00000007b93e7210 */ /* 0x001fe40007f3e0ff */
[----:B-1----:R-:W-:-:S03]  /*9070*/  PRMT R73, RZ, 0x7610, R73 ;  /* 0x00007610ff497816 */ /* 0x002fc60000000049 */
[----:B------:R-:W-:-:S05]  /*9080*/  IMAD.X R63, R128, 0x1, R6, P1 ;  /* 0x00000001803f7824 */ /* 0x000fca00008e0606 */
[----:B------:R0:W3:Y:S02]  /*9090*/  @!P0 LDG.E.U16 R73, [R62.64] ;  /* 0x000000063e498981 */ /* 0x0000e4000c1e1500 */
[----:B0-----:R-:W-:-:S05]  /*90a0*/  IADD3 R62, P1, R181, R7, RZ ;  /* 0x00000007b53e7210 */ /* 0x001fca0007f3e0ff */
[----:B------:R-:W-:Y:S01]  /*90b0*/  IMAD.X R63, R126, 0x1, R6, P1 ;  /* 0x000000017e3f7824 */ /* 0x000fe200008e0606 */
[----:B------:R0:W-:Y:S02]  /*90c0*/  STS.U16 [R0+0x1000], R82 ;  /* 0x0010005200007388 */ /* 0x0001e40000000400 */
[----:B0-----:R-:W-:-:S06]  /*90d0*/  PRMT R82, RZ, 0x7610, R82 ;  /* 0x00007610ff527816 */ /* 0x001fcc0000000052 */
[----:B------:R0:W2:Y:S04]  /*90e0*/  @!P0 LDG.E.U16 R82, [R62.64] ;  /* 0x000000063e528981 */ /* 0x0000a8000c1e1500 */
[----:B------:R1:W-:Y:S01]  /*90f0*/  STS.U16 [R0+0x1800], R61 ;  /* 0x0018003d00007388 */ /* 0x0003e20000000400 */
[----:B0-----:R-:W-:Y:S02]  /*9100*/  IADD3 R62, P1, R177, R7, RZ ;  /* 0x00000007b13e7210 */ /* 0x001fe40007f3e0ff */
[----:B-1----:R-:W-:Y:S02]  /*9110*/  PRMT R61, RZ, 0x7610, R61 ;  /* 0x00007610ff3d7816 */ /* 0x002fe4000000003d */
[----:B------:R-:W-:-:S05]  /*9120*/  IADD3.X R63, R124, R6, RZ, P1, !PT ;  /* 0x000000067c3f7210 */ /* 0x000fca0000ffe4ff */
[----:B------:R0:W2:Y:S04]  /*9130*/  @!P0 LDG.E.U16 R61, [R62.64] ;  /* 0x000000063e3d8981 */ /* 0x0000a8000c1e1500 */
[----:B----4-:R1:W-:Y:S01]  /*9140*/  STS.U16 [R0+0x2000], R81 ;  /* 0x0020005100007388 */ /* 0x0103e20000000400 */
[----:B0-----:R-:W-:Y:S02]  /*9150*/  IADD3 R62, P1, R173, R7, RZ ;  /* 0x00000007ad3e7210 */ /* 0x001fe40007f3e0ff */
[----:B-1----:R-:W-:-:S03]  /*9160*/  PRMT R81, RZ, 0x7610, R81 ;  /* 0x00007610ff517816 */ /* 0x002fc60000000051 */
[----:B------:R-:W-:-:S05]  /*9170*/  IMAD.X R63, R122, 0x1, R6, P1 ;  /* 0x000000017a3f7824 */ /* 0x000fca00008e0606 */
[----:B------:R0:W4:Y:S04]  /*9180*/  @!P0 LDG.E.U16 R81, [R62.64] ;  /* 0x000000063e518981 */ /* 0x000128000c1e1500 */
[----:B------:R1:W-:Y:S01]  /*9190*/  STS.U16 [R0+0x2800], R72 ;  /* 0x0028004800007388 */ /* 0x0003e20000000400 */
[----:B0-----:R-:W-:Y:S02]  /*91a0*/  IADD3 R62, P1, R169, R7, RZ ;  /* 0x00000007a93e7210 */ /* 0x001fe40007f3e0ff */
[----:B-1----:R-:W-:-:S03]  /*91b0*/  PRMT R72, RZ, 0x7610, R72 ;  /* 0x00007610ff487816 */ /* 0x002fc60000000048 */
[----:B------:R-:W-:-:S05]  /*91c0*/  IMAD.X R63, R120, 0x1, R6, P1 ;  /* 0x00000001783f7824 */ /* 0x000fca00008e0606 */
[----:B------:R0:W2:Y:S04]  /*91d0*/  @!P0 LDG.E.U16 R72, [R62.64] ;  /* 0x000000063e488981 */ /* 0x0000a8000c1e1500 */
[----:B------:R1:W-:Y:S01]  /*91e0*/  STS.U16 [R0+0x3000], R80 ;  /* 0x0030005000007388 */ /* 0x0003e20000000400 */
[----:B0-----:R-:W-:Y:S02]  /*91f0*/  IADD3 R62, P1, R165, R7, RZ ;  /* 0x00000007a53e7210 */ /* 0x001fe40007f3e0ff */
[----:B-1----:R-:W-:-:S03]  /*9200*/  PRMT R80, RZ, 0x7610, R80 ;  /* 0x00007610ff507816 */ /* 0x002fc60000000050 */
[----:B------:R-:W-:-:S05]  /*9210*/  IMAD.X R63, R118, 0x1, R6, P1 ;  /* 0x00000001763f7824 */ /* 0x000fca00008e0606 */
[----:B------:R0:W2:Y:S04]  /*9220*/  @!P0 LDG.E.U16 R80, [R62.64] ;  /* 0x000000063e508981 */ /* 0x0000a8000c1e1500 */
[----:B------:R1:W-:Y:S04]  /*9230*/  STL [R1+0xdc], R54 ;  /* 0x0000dc3601007387 */ /* 0x0003e80000100800 */
[----:B------:R0:W-:Y:S04]  /*9240*/  STL [R1+0xd8], R55 ;  /* 0x0000d83701007387 */ /* 0x0001e80000100800 */
[----:B------:R-:W2:Y:S04]  /*9250*/  LDL.LU R89, [R1+0xc0] ;  /* 0x0000c00001597983 */ /* 0x000ea80000300800 */
[----:B------:R-:W2:Y:S04]  /*9260*/  LDL.LU R87, [R1+0xb8] ;  /* 0x0000b80001577983 */ /* 0x000ea80000300800 */
[----:B-1----:R-:W2:Y:S04]  /*9270*/  LDL.LU R54, [R1+0x80] ;  /* 0x0000800001367983 */ /* 0x002ea80000300800 */
[----:B0-----:R-:W2:Y:S04]  /*9280*/  LDL.LU R55, [R1+0x88] ;  /* 0x0000880001377983 */ /* 0x001ea80000300800 */
[----:B------:R-:W2:Y:S04]  /*9290*/  LDL.LU R51, [R1+0x90] ;  /* 0x0000900001337983 */ /* 0x000ea80000300800 */
[----:B------:R0:W-:Y:S04]  /*92a0*/  STL [R1+0xe0], R237 ;  /* 0x0000e0ed01007387 */ /* 0x0001e80000100800 */
[----:B0-----:R-:W2:Y:S04]  /*92b0*/  LDL.LU R237, [R1+0x78] ;  /* 0x0000780001ed7983 */ /* 0x001ea80000300800 */
[----:B------:R-:W-:Y:S04]  /*92c0*/  STL [R1+0xe4], R233 ;  /* 0x0000e4e901007387 */ /* 0x000fe80000100800 */
[----:B------:R0:W-:Y:S04]  /*92d0*/  STL [R1+0xe8], R152 ;  /* 0x0000e89801007387 */ /* 0x0001e80000100800 */
[----:B0-----:R-:W2:Y:S04]  /*92e0*/  LDL.LU R152, [R1+0x70] ;  /* 0x0000700001987983 */ /* 0x001ea80000300800 */
[----:B------:R-:W-:Y:S04]  /*92f0*/  STL [R1+0x160], R238 ;  /* 0x000160ee01007387 */ /* 0x000fe80000100800 */
[----:B------:R-:W-:Y:S04]  /*9300*/  STL [R1+0x164], R52 ;  /* 0x0001643401007387 */ /* 0x000fe80000100800 */
[----:B------:R-:W-:Y:S04]  /*9310*/  STL [R1+0xec], R229 ;  /* 0x0000ece501007387 */ /* 0x000fe80000100800 */
[----:B------:R0:W-:Y:S04]  /*9320*/  STL [R1+0xf0], R150 ;  /* 0x0000f09601007387 */ /* 0x0001e80000100800 */
[----:B0-----:R-:W2:Y:S04]  /*9330*/  LDL.LU R150, [R1+0x68] ;  /* 0x0000680001967983 */ /* 0x001ea80000300800 */
[----:B------:R-:W-:Y:S04]  /*9340*/  STL [R1+0xf4], R225 ;  /* 0x0000f4e101007387 */ /* 0x000fe80000100800 */
[----:B------:R0:W-:Y:S01]  /*9350*/  STL [R1+0xf8], R148 ;  /* 0x0000f89401007387 */ /* 0x0001e20000100800 */
[----:B------:R-:W-:-:S03]  /*9360*/  IADD3 R62, P1, R161, R7, RZ ;  /* 0x00000007a13e7210 */ /* 0x000fc60007f3e0ff */
[----:B0-----:R-:W2:Y:S04]  /*9370*/  LDL.LU R148, [R1+0x60] ;  /* 0x0000600001947983 */ /* 0x001ea80000300800 */
[----:B------:R-:W-:Y:S04]  /*9380*/  STL [R1+0xfc], R221 ;  /* 0x0000fcdd01007387 */ /* 0x000fe80000100800 */
[----:B------:R0:W-:Y:S04]  /*9390*/  STL [R1+0x100], R146 ;  /* 0x0001009201007387 */ /* 0x0001e80000100800 */
[----:B0-----:R-:W3:Y:S04]  /*93a0*/  LDL.LU R146, [R1+0x58] ;  /* 0x0000580001927983 */ /* 0x001ee80000300800 */
[----:B------:R-:W-:Y:S04]  /*93b0*/  STL [R1+0x104], R217 ;  /* 0x000104d901007387 */ /* 0x000fe80000100800 */
[----:B------:R0:W-:Y:S01]  /*93c0*/  STL [R1+0x108], R144 ;  /* 0x0001089001007387 */ /* 0x0001e20000100800 */
[----:B------:R-:W-:-:S03]  /*93d0*/  IMAD.X R63, R116, 0x1, R6, P1 ;  /* 0x00000001743f7824 */ /* 0x000fc600008e0606 */
[----:B------:R1:W-:Y:S04]  /*93e0*/  STS.U16 [R0+0x3800], R79 ;  /* 0x0038004f00007388 */ /* 0x0003e80000000400 */
[----:B0-----:R-:W4:Y:S04]  /*93f0*/  LDL.LU R144, [R1+0x50] ;  /* 0x0000500001907983 */ /* 0x001f280000300800 */
[----:B------:R-:W-:Y:S04]  /*9400*/  STL [R1+0x10c], R213 ;  /* 0x00010cd501007387 */ /* 0x000fe80000100800 */
[----:B------:R0:W-:Y:S01]  /*9410*/  STL [R1+0x110], R142 ;  /* 0x0001108e01007387 */ /* 0x0001e20000100800 */
[----:B-1----:R-:W-:-:S06]  /*9420*/  PRMT R79, RZ, 0x7610, R79 ;  /* 0x00007610ff4f7816 */ /* 0x002fcc000000004f */
[----:B------:R1:W4:Y:S04]  /*9430*/  @!P0 LDG.E.U16 R79, [R62.64] ;  /* 0x000000063e4f8981 */ /* 0x000328000c1e1500 */
[----:B0-----:R-:W4:Y:S04]  /*9440*/  LDL.LU R142, [R1+0x48] ;  /* 0x00004800018e7983 */ /* 0x001f280000300800 */
[----:B------:R-:W-:Y:S04]  /*9450*/  STL [R1+0x114], R209 ;  /* 0x000114d101007387 */ /* 0x000fe80000100800 */
[----:B------:R0:W-:Y:S01]  /*9460*/  STL [R1+0x118], R140 ;  /* 0x0001188c01007387 */ /* 0x0001e20000100800 */
[----:B-1----:R-:W-:-:S03]  /*9470*/  IADD3 R62, P1, R157, R7, RZ ;  /* 0x000000079d3e7210 */ /* 0x002fc60007f3e0ff */
[----:B0-----:R-:W4:Y:S04]  /*9480*/  LDL.LU R140, [R1+0x40] ;  /* 0x00004000018c7983 */ /* 0x001f280000300800 */
[----:B------:R-:W-:Y:S04]  /*9490*/  STL [R1+0x11c], R205 ;  /* 0x00011ccd01007387 */ /* 0x000fe80000100800 */
[----:B------:R0:W-:Y:S04]  /*94a0*/  STL [R1+0x120], R138 ;  /* 0x0001208a01007387 */ /* 0x0001e80000100800 */
[----:B0-----:R-:W4:Y:S04]  /*94b0*/  LDL.LU R138, [R1+0x38] ;  /* 0x00003800018a7983 */ /* 0x001f280000300800 */
        /* <DEDUP_REMOVED lines=15> */
[----:B------:R0:W-:Y:S01]  /*95b0*/  STL [R1+0x140], R189 ;  /* 0x000140bd01007387 */ /* 0x0001e20000100800 */
[----:B------:R-:W-:-:S03]  /*95c0*/  IMAD.X R63, R111, 0x1, R6, P1 ;  /* 0x000000016f3f7824 */ /* 0x000fc600008e0606 */
[----:B0-----:R-:W4:Y:S04]  /*95d0*/  LDL.LU R189, [R1+0x18] ;  /* 0x0000180001bd7983 */ /* 0x001f280000300800 */
[----:B------:R-:W-:Y:S04]  /*95e0*/  STL [R1+0x144], R130 ;  /* 0x0001448201007387 */ /* 0x000fe80000100800 */
[----:B------:R0:W-:Y:S04]  /*95f0*/  STL [R1+0x148], R185 ;  /* 0x000148b901007387 */ /* 0x0001e80000100800 */
[----:B------:R1:W-:Y:S04]  /*9600*/  STS.U16 [R0+0x4800], R77 ;  /* 0x0048004d00007388 */ /* 0x0003e80000000400 */
[----:B0-----:R-:W4:Y:S04]  /*9610*/  LDL.LU R185, [R1+0x10] ;  /* 0x0000100001b97983 */ /* 0x001f280000300800 */
[----:B------:R-:W-:Y:S01]  /*9620*/  STL [R1+0x14c], R128 ;  /* 0x00014c8001007387 */ /* 0x000fe20000100800 */
[----:B-1----:R-:W-:-:S03]  /*9630*/  PRMT R77, RZ, 0x7610, R77 ;  /* 0x00007610ff4d7816 */ /* 0x002fc6000000004d */
[----:B------:R0:W-:Y:S04]  /*9640*/  STL [R1+0x150], R181 ;  /* 0x000150b501007387 */ /* 0x0001e80000100800 */
[----:B------:R1:W4:Y:S04]  /*9650*/  @!P0 LDG.E.U16 R77, [R62.64] ;  /* 0x000000063e4d8981 */ /* 0x000328000c1e1500 */
[----:B0-----:R-:W4:Y:S04]  /*9660*/  LDL.LU R181, [R1+0x8] ;  /* 0x0000080001b57983 */ /* 0x001f280000300800 */
[----:B------:R-:W-:Y:S04]  /*9670*/  STL [R1+0x154], R126 ;  /* 0x0001547e01007387 */ /* 0x000fe80000100800 */
[----:B------:R0:W-:Y:S01]  /*9680*/  STL [R1+0x158], R177 ;  /* 0x000158b101007387 */ /* 0x0001e20000100800 */
[----:B-1----:R-:W-:-:S03]  /*9690*/  IADD3 R62, P1, R106, R7, RZ ;  /* 0x000000076a3e7210 */ /* 0x002fc60007f3e0ff */
[----:B0-----:R-:W4:Y:S04]  /*96a0*/  LDL.LU R177, [R1] ;  /* 0x0000000001b17983 */ /* 0x001f280000300800 */
[----:B------:R-:W-:Y:S04]  /*96b0*/  STL [R1+0x15c], R124 ;  /* 0x00015c7c01007387 */ /* 0x000fe80000100800 */
[----:B------:R-:W-:Y:S04]  /*96c0*/  STL [R1+0x168], R173 ;  /* 0x000168ad01007387 */ /* 0x000fe80000100800 */
[----:B------:R0:W-:Y:S01]  /*96d0*/  STL [R1+0x16c], R122 ;  /* 0x00016c7a01007387 */ /* 0x0001e20000100800 */
[----:B------:R-:W-:-:S03]  /*96e0*/  IMAD.X R63, R105, 0x1, R6, P1 ;  /* 0x00000001693f7824 */ /* 0x000fc600008e0606 */
[----:B------:R1:W-:Y:S04]  /*96f0*/  STS.U16 [R0+0x5000], R76 ;  /* 0x0050004c00007388 */ /* 0x0003e80000000400 */
[----:B0-----:R-:W4:Y:S04]  /*9700*/  LDL.LU R122, [R1+0x98] ;  /* 0x00009800017a7983 */ /* 0x001f280000300800 */
[----:B------:R0:W-:Y:S01]  /*9710*/  STL [R1+0x170], R169 ;  /* 0x000170a901007387 */ /* 0x0001e20000100800 */
[----:B-1----:R-:W-:-:S06]  /*9720*/  PRMT R76, RZ, 0x7610, R76 ;  /* 0x00007610ff4c7816 */ /* 0x002fcc000000004c */
[----:B------:R1:W4:Y:S04]  /*9730*/  @!P0 LDG.E.U16 R76, [R62.64] ;  /* 0x000000063e4c8981 */ /* 0x000328000c1e1500 */
[----:B0-----:R-:W4:Y:S04]  /*9740*/  LDL.LU R169, [R1+0xa0] ;  /* 0x0000a00001a97983 */ /* 0x001f280000300800 */
[----:B------:R-:W-:Y:S04]  /*9750*/  STL [R1+0x174], R120 ;  /* 0x0001747801007387 */ /* 0x000fe80000100800 */
        /* <DEDUP_REMOVED lines=8> */
[----:B------:R0:W-:Y:S02]  /*97e0*/  STS.U16 [R0+0x5800], R75 ;  /* 0x0058004b00007388 */ /* 0x0001e40000000400 */
[----:B0-----:R-:W-:Y:S02]  /*97f0*/  PRMT R75, RZ, 0x7610, R75 ;  /* 0x00007610ff4b7816 */ /* 0x001fe4000000004b */
[----:B--2---:R0:W-:Y:S04]  /*9800*/  STS.U16 [R0+0x6000], R74 ;  /* 0x0060004a00007388 */ /* 0x0041e80000000400 */
[----:B------:R1:W2:Y:S01]  /*9810*/  @!P0 LDG.E.U16 R75, [R62.64] ;  /* 0x000000063e4b8981 */ /* 0x0002a2000c1e1500 */
[----:B0-----:R-:W-:-:S02]  /*9820*/  PRMT R74, RZ, 0x7610, R74 ;  /* 0x00007610ff4a7816 */ /* 0x001fc4000000004a */
[----:B-1----:R-:W-:-:S05]  /*9830*/  IADD3 R62, P1, R94, R7, RZ ;  /* 0x000000075e3e7210 */ /* 0x002fca0007f3e0ff */
[----:B------:R-:W-:Y:S01]  /*9840*/  IMAD.X R63, R93, 0x1, R6, P1 ;  /* 0x000000015d3f7824 */ /* 0x000fe200008e0606 */
[----:B---3--:R0:W-:Y:S04]  /*9850*/  STS.U16 [R0+0x6800], R73 ;  /* 0x0068004900007388 */ /* 0x0081e80000000400 */
[----:B------:R1:W3:Y:S01]  /*9860*/  @!P0 LDG.E.U16 R74, [R62.64] ;  /* 0x000000063e4a8981 */ /* 0x0002e2000c1e1500 */
[----:B0-----:R-:W-:Y:S02]  /*9870*/  PRMT R73, RZ, 0x7610, R73 ;  /* 0x00007610ff497816 */ /* 0x001fe40000000049 */
[----:B-1----:R-:W-:-:S04]  /*9880*/  IADD3 R62, P1, R48, R7, RZ ;  /* 0x00000007303e7210 */ /* 0x002fc80007f3e0ff */
[----:B------:R-:W-:Y:S01]  /*9890*/  IADD3.X R63, R49, R6, RZ, P1, !PT ;  /* 0x00000006313f7210 */ /* 0x000fe20000ffe4ff */
[----:B------:R0:W-:Y:S04]  /*98a0*/  STS.U16 [R0+0x7000], R82 ;  /* 0x0070005200007388 */ /* 0x0001e80000000400 */
[----:B------:R1:W3:Y:S01]  /*98b0*/  @!P0 LDG.E.U16 R73, [R62.64] ;  /* 0x000000063e498981 */ /* 0x0002e2000c1e1500 */
[----:B0-----:R-:W-:Y:S02]  /*98c0*/  PRMT R82, RZ, 0x7610, R82 ;  /* 0x00007610ff527816 */ /* 0x001fe40000000052 */
[----:B-1----:R-:W-:-:S05]  /*98d0*/  IADD3 R62, P1, R44, R7, RZ ;  /* 0x000000072c3e7210 */ /* 0x002fca0007f3e0ff */
[----:B------:R-:W-:Y:S01]  /*98e0*/  IMAD.X R63, R45, 0x1, R6, P1 ;  /* 0x000000012d3f7824 */ /* 0x000fe200008e0606 */
[----:B------:R0:W-:Y:S04]  /*98f0*/  STS.U16 [R0+0x7800], R61 ;  /* 0x0078003d00007388 */ /* 0x0001e80000000400 */
[----:B------:R1:W3:Y:S01]  /*9900*/  @!P0 LDG.E.U16 R82, [R62.64] ;  /* 0x000000063e528981 */ /* 0x0002e2000c1e1500 */
[----:B0-----:R-:W-:Y:S02]  /*9910*/  PRMT R61, RZ, 0x7610, R61 ;  /* 0x00007610ff3d7816 */ /* 0x001fe4000000003d */
[----:B-1----:R-:W-:-:S05]  /*9920*/  IADD3 R62, P1, R38, R7, RZ ;  /* 0x00000007263e7210 */ /* 0x002fca0007f3e0ff */
[----:B------:R-:W-:Y:S01]  /*9930*/  IMAD.X R63, R39, 0x1, R6, P1 ;  /* 0x00000001273f7824 */ /* 0x000fe200008e0606 */
[----:B----4-:R0:W-:Y:S04]  /*9940*/  STS.U16 [R0+0x8000], R81 ;  /* 0x0080005100007388 */ /* 0x0101e80000000400 */
        /* <DEDUP_REMOVED lines=28> */
[----:B------:R-:W-:-:S05]  /*9b10*/  IMAD.X R63, R232, 0x1, R6, P1 ;  /* 0x00000001e83f7824 */ /* 0x000fca00008e0606 */
[----:B------:R0:W4:Y:S04]  /*9b20*/  @!P0 LDG.E.U16 R77, [R62.64] ;  /* 0x000000063e4d8981 */ /* 0x000128000c1e1500 */
[----:B------:R1:W-:Y:S02]  /*9b30*/  STS.U16 [R0+0xb000], R76 ;  /* 0x00b0004c00007388 */ /* 0x0003e40000000400 */
[----:B-1----:R-:W-:Y:S02]  /*9b40*/  PRMT R76, RZ, 0x7610, R76 ;  /* 0x00007610ff4c7816 */ /* 0x002fe4000000004c */
[----:B0-----:R-:W-:-:S05]  /*9b50*/  IADD3 R62, P1, R116, R7, RZ ;  /* 0x00000007743e7210 */ /* 0x001fca0007f3e0ff */
[----:B------:R-:W-:-:S05]  /*9b60*/  IMAD.X R63, R228, 0x1, R6, P1 ;  /* 0x00000001e43f7824 */ /* 0x000fca00008e0606 */
[----:B------:R0:W4:Y:S02]  /*9b70*/  @!P0 LDG.E.U16 R76, [R62.64] ;  /* 0x000000063e4c8981 */ /* 0x000124000c1e1500 */
[----:B0-----:R-:W-:Y:S02]  /*9b80*/  IADD3 R62, P1, R118, R7, RZ ;  /* 0x00000007763e7210 */ /* 0x001fe40007f3e0ff */
[----:B--2---:R0:W-:Y:S02]  /*9b90*/  STS.U16 [R0+0xb800], R75 ;  /* 0x00b8004b00007388 */ /* 0x0041e40000000400 */
[----:B------:R-:W-:Y:S02]  /*9ba0*/  IADD3.X R63, R224, R6, RZ, P1, !PT ;  /* 0x00000006e03f7210 */ /* 0x000fe40000ffe4ff */
[----:B0-----:R-:W-:-:S06]  /*9bb0*/  PRMT R75, RZ, 0x7610, R75 ;  /* 0x00007610ff4b7816 */ /* 0x001fcc000000004b */
[----:B------:R0:W2:Y:S04]  /*9bc0*/  @!P0 LDG.E.U16 R75, [R62.64] ;  /* 0x000000063e4b8981 */ /* 0x0000a8000c1e1500 */
[----:B---3--:R1:W-:Y:S01]  /*9bd0*/  STS.U16 [R0+0xc000], R74 ;  /* 0x00c0004a00007388 */ /* 0x0083e20000000400 */
[----:B0-----:R-:W-:Y:S02]  /*9be0*/  IADD3 R62, P1, R169, R7, RZ ;  /* 0x00000007a93e7210 */ /* 0x001fe40007f3e0ff */
[----:B-1----:R-:W-:-:S03]  /*9bf0*/  PRMT R74, RZ, 0x7610, R74 ;  /* 0x00007610ff4a7816 */ /* 0x002fc6000000004a */
[----:B------:R-:W-:-:S05]  /*9c00*/  IMAD.X R63, R220, 0x1, R6, P1 ;  /* 0x00000001dc3f7824 */ /* 0x000fca00008e0606 */
[----:B------:R0:W3:Y:S04]  /*9c10*/  @!P0 LDG.E.U16 R74, [R62.64] ;  /* 0x000000063e4a8981 */ /* 0x0000e8000c1e1500 */
[----:B------:R1:W-:Y:S01]  /*9c20*/  STS.U16 [R0+0xc800], R73 ;  /* 0x00c8004900007388 */ /* 0x0003e20000000400 */
        /* <DEDUP_REMOVED lines=32> */
[----:B------:R-:W-:Y:S01]  /*9e30*/  IMAD.X R63, R192, 0x1, R6, P1 ;  /* 0x00000001c03f7824 */ /* 0x000fe200008e0606 */
[----:B------:R-:W-:-:S04]  /*9e40*/  LOP3.LUT R5, R0, 0x20, RZ, 0x3c, !PT ;  /* 0x0000002000057812 */ /* 0x000fc800078e3cff */
        /* <DEDUP_REMOVED lines=8> */
[----:B-1----:R-:W-:Y:S02]  /*9ed0*/  PRMT R77, RZ, 0x7610, R77 ;  /* 0x00007610ff4d7816 */ /* 0x002fe4000000004d */
[----:B------:R-:W-:-:S05]  /*9ee0*/  IADD3.X R63, R184, R6, RZ, P1, !PT ;  /* 0x00000006b83f7210 */ /* 0x000fca0000ffe4ff */
[----:B------:R0:W4:Y:S02]  /*9ef0*/  @!P0 LDG.E.U16 R77, [R62.64] ;  /* 0x000000063e4d8981 */ /* 0x000124000c1e1500 */
[----:B0-----:R-:W-:-:S05]  /*9f00*/  IADD3 R62, P1, R144, R7, RZ ;  /* 0x00000007903e7210 */ /* 0x001fca0007f3e0ff */
[----:B------:R-:W-:Y:S01]  /*9f10*/  IMAD.X R63, R180, 0x1, R6, P1 ;  /* 0x00000001b43f7824 */ /* 0x000fe200008e0606 */
[----:B------:R0:W-:Y:S02]  /*9f20*/  STS.U16 [R5+0x1200], R76 ;  /* 0x0012004c05007388 */ /* 0x0001e40000000400 */
[----:B0-----:R-:W-:-:S06]  /*9f30*/  PRMT R76, RZ, 0x7610, R76 ;  /* 0x00007610ff4c7816 */ /* 0x001fcc000000004c */
[----:B------:R0:W4:Y:S02]  /*9f40*/  @!P0 LDG.E.U16 R76, [R62.64] ;  /* 0x000000063e4c8981 */ /* 0x000124000c1e1500 */
[----:B0-----:R-:W-:Y:S02]  /*9f50*/  IADD3 R62, P1, R142, R7, RZ ;  /* 0x000000078e3e7210 */ /* 0x001fe40007f3e0ff */
[----:B--2---:R0:W-:Y:S03]  /*9f60*/  STS.U16 [R5+0x1a00], R75 ;  /* 0x001a004b05007388 */ /* 0x0041e60000000400 */
[----:B------:R-:W-:Y:S01]  /*9f70*/  IMAD.X R63, R176, 0x1, R6, P1 ;  /* 0x00000001b03f7824 */ /* 0x000fe200008e0606 */
        /* <DEDUP_REMOVED lines=139> */
[----:B-1----:R-:W-:Y:S02]  /*a830*/  PRMT R61, RZ, 0x7610, R61 ;  /* 0x00007610ff3d7816 */ /* 0x002fe4000000003d */
[----:B------:R-:W-:Y:S02]  /*a840*/  IADD3.X R63, R131, R6, RZ, P1, !PT ;  /* 0x00000006833f7210 */ /* 0x000fe40000ffe4ff */
[----:B------:R-:W-:-:S03]  /*a850*/  LOP3.LUT R88, R0, 0x40, RZ, 0x3c, !PT ;  /* 0x0000004000587812 */ /* 0x000fc600078e3cff */
        /* <DEDUP_REMOVED lines=33> */
[----:B------:R0:W-:Y:S04]  /*aa70*/  STL [R1+0x188], R157 ;  /* 0x0001889d01007387 */ /* 0x0001e80000100800 */
[----:B0-----:R-:W4:Y:S04]  /*aa80*/  LDL.LU R157, [R1+0xbc] ;  /* 0x0000bc00019d7983 */ /* 0x001f280000300800 */
[----:B------:R-:W4:Y:S04]  /*aa90*/  LDL.LU R161, [R1+0xb4] ;  /* 0x0000b40001a17983 */ /* 0x000f280000300800 */
        /* <DEDUP_REMOVED lines=10> */
[----:B------:R0:W-:Y:S04]  /*ab40*/  STS.U16 [R88+0x3400], R76 ;  /* 0x0034004c58007388 */ /* 0x0001e80000000400 */
[----:B------:R-:W4:Y:S04]  /*ab50*/  LDL.LU R229, [R1+0x6c] ;  /* 0x00006c0001e57983 */ /* 0x000f280000300800 */
[----:B------:R-:W4:Y:S01]  /*ab60*/  LDL.LU R233, [R1+0x74] ;  /* 0x0000740001e97983 */ /* 0x000f220000300800 */
[----:B0-----:R-:W-:-:S03]  /*ab70*/  PRMT R76, RZ, 0x7610, R76 ;  /* 0x00007610ff4c7816 */ /* 0x001fc6000000004c */
[----:B------:R-:W4:Y:S04]  /*ab80*/  LDL.LU R126, [R1+0x4] ;  /* 0x00000400017e7983 */ /* 0x000f280000300800 */
[----:B------:R0:W4:Y:S04]  /*ab90*/  @!P0 LDG.E.U16 R76, [R62.64] ;  /* 0x000000063e4c8981 */ /* 0x000128000c1e1500 */
[----:B------:R-:W4:Y:S04]  /*aba0*/  LDL.LU R128, [R1+0xc] ;  /* 0x00000c0001807983 */ /* 0x000f280000300800 */
[----:B------:R-:W4:Y:S01]  /*abb0*/  LDL.LU R130, [R1+0x14] ;  /* 0x0000140001827983 */ /* 0x000f220000300800 */
[----:B0-----:R-:W-:-:S03]  /*abc0*/  IADD3 R62, P1, R159, R7, RZ ;  /* 0x000000079f3e7210 */ /* 0x001fc60007f3e0ff */
[----:B--2---:R0:W-:Y:S02]  /*abd0*/  STS.U16 [R88+0x3c00], R75 ;  /* 0x003c004b58007388 */ /* 0x0041e40000000400 */
[----:B------:R-:W-:Y:S02]  /*abe0*/  IMAD.X R63, R115, 0x1, R6, P1 ;  /* 0x00000001733f7824 */ /* 0x000fe400008e0606 */
[----:B------:R-:W2:Y:S04]  /*abf0*/  LDL.LU R132, [R1+0x1c] ;  /* 0x00001c0001847983 */ /* 0x000ea80000300800 */
[----:B------:R-:W2:Y:S01]  /*ac00*/  LDL.LU R2, [R1+0x24] ;  /* 0x0000240001027983 */ /* 0x000ea20000300800 */
[----:B0-----:R-:W-:-:S03]  /*ac10*/  PRMT R75, RZ, 0x7610, R75 ;  /* 0x00007610ff4b7816 */ /* 0x001fc6000000004b */
[----:B------:R-:W2:Y:S04]  /*ac20*/  LDL.LU R197, [R1+0x2c] ;  /* 0x00002c0001c57983 */ /* 0x000ea80000300800 */
[----:B------:R0:W2:Y:S04]  /*ac30*/  @!P0 LDG.E.U16 R75, [R62.64] ;  /* 0x000000063e4b8981 */ /* 0x0000a8000c1e1500 */
[----:B---3--:R1:W-:Y:S04]  /*ac40*/  STS.U16 [R88+0x4400], R74 ;  /* 0x0044004a58007388 */ /* 0x0083e80000000400 */
[----:B------:R-:W3:Y:S01]  /*ac50*/  LDL.LU R201, [R1+0x34] ;  /* 0x0000340001c97983 */ /* 0x000ee20000300800 */
[----:B0-----:R-:W-:-:S03]  /*ac60*/  IADD3 R62, P1, R154, R7, RZ ;  /* 0x000000079a3e7210 */ /* 0x001fc60007f3e0ff */
[----:B------:R-:W3:Y:S01]  /*ac70*/  LDL.LU R205, [R1+0x3c] ;  /* 0x00003c0001cd7983 */ /* 0x000ee20000300800 */
[----:B-1----:R-:W-:Y:S01]  /*ac80*/  PRMT R74, RZ, 0x7610, R74 ;  /* 0x00007610ff4a7816 */ /* 0x002fe2000000004a */
[----:B------:R-:W-:Y:S02]  /*ac90*/  IMAD.X R63, R113, 0x1, R6, P1 ;  /* 0x00000001713f7824 */ /* 0x000fe400008e0606 */
[----:B------:R-:W3:Y:S04]  /*aca0*/  LDL.LU R209, [R1+0x44] ;  /* 0x0000440001d17983 */ /* 0x000ee80000300800 */
[----:B------:R0:W3:Y:S04]  /*acb0*/  @!P0 LDG.E.U16 R74, [R62.64] ;  /* 0x000000063e4a8981 */ /* 0x0000e8000c1e1500 */
[----:B------:R1:W-:Y:S04]  /*acc0*/  STS.U16 [R88+0x4c00], R73 ;  /* 0x004c004958007388 */ /* 0x0003e80000000400 */
[----:B------:R-:W3:Y:S01]  /*acd0*/  LDL.LU R213, [R1+0x4c] ;  /* 0x00004c0001d57983 */ /* 0x000ee20000300800 */
[----:B0-----:R-:W-:-:S02]  /*ace0*/  IADD3 R62, P1, R109, R7, RZ ;  /* 0x000000076d3e7210 */ /* 0x001fc40007f3e0ff */
[----:B-1----:R-:W-:Y:S02]  /*acf0*/  PRMT R73, RZ, 0x7610, R73 ;  /* 0x00007610ff497816 */ /* 0x002fe40000000049 */
[----:B------:R-:W-:-:S05]  /*ad00*/  IADD3.X R63, R108, R6, RZ, P1, !PT ;  /* 0x000000066c3f7210 */ /* 0x000fca0000ffe4ff */
        /* <DEDUP_REMOVED lines=109> */
[----:B0-----:R-:W-:Y:S02]  /*b3e0*/  PRMT R75, RZ, 0x7610, R75 ;  /* 0x00007610ff4b7816 */ /* 0x001fe4000000004b */
[----:B------:R-:W-:-:S04]  /*b3f0*/  LOP3.LUT R88, R0, 0x60, RZ, 0x3c, !PT ;  /* 0x0000006000587812 */ /* 0x000fc800078e3cff */
        /* <DEDUP_REMOVED lines=95> */
[----:B------:R-:W4:Y:S04]  /*b9f0*/  @!P0 LDG.E.U16 R80, [R62.64] ;  /* 0x000000063e508981 */ /* 0x000f28000c1e1500 */
[----:B------:R-:W-:Y:S04]  /*ba00*/  STS.U16 [R88+0xfe00], R60 ;  /* 0x00fe003c58007388 */ /* 0x000fe80000000400 */
[----:B------:R0:W-:Y:S04]  /*ba10*/  STS.U16 [R88+0x9e00], R79 ;  /* 0x009e004f58007388 */ /* 0x0001e80000000400 */
[----:B------:R-:W-:Y:S04]  /*ba20*/  STS.U16 [R88+0xa600], R78 ;  /* 0x00a6004e58007388 */ /* 0x000fe80000000400 */
[----:B------:R-:W-:Y:S01]  /*ba30*/  STS.U16 [R88+0xae00], R77 ;  /* 0x00ae004d58007388 */ /* 0x000fe20000000400 */
[----:B0-----:R-:W-:-:S03]  /*ba40*/  IMAD.MOV.U32 R79, RZ, RZ, R89 ;  /* 0x000000ffff4f7224 */ /* 0x001fc600078e0059 */
[----:B------:R-:W-:Y:S04]  /*ba50*/  STS.U16 [R88+0xb600], R76 ;  /* 0x00b6004c58007388 */ /* 0x000fe80000000400 */
[----:B--2---:R-:W-:Y:S04]  /*ba60*/  STS.U16 [R88+0xbe00], R75 ;  /* 0x00be004b58007388 */ /* 0x004fe80000000400 */
[----:B---3--:R-:W-:Y:S04]  /*ba70*/  STS.U16 [R88+0xc600], R74 ;  /* 0x00c6004a58007388 */ /* 0x008fe80000000400 */
[----:B------:R-:W-:Y:S04]  /*ba80*/  STS.U16 [R88+0xce00], R73 ;  /* 0x00ce004958007388 */ /* 0x000fe80000000400 */
[----:B------:R-:W-:Y:S04]  /*ba90*/  STS.U16 [R88+0xd600], R82 ;  /* 0x00d6005258007388 */ /* 0x000fe80000000400 */
[----:B----4-:R-:W-:Y:S04]  /*baa0*/  STS.U16 [R88+0xde00], R61 ;  /* 0x00de003d58007388 */ /* 0x010fe80000000400 */
[----:B------:R-:W-:Y:S04]  /*bab0*/  STS.U16 [R88+0xe600], R81 ;  /* 0x00e6005158007388 */ /* 0x000fe80000000400 */
[----:B------:R-:W-:Y:S04]  /*bac0*/  STS.U16 [R88+0xee00], R72 ;  /* 0x00ee004858007388 */ /* 0x000fe80000000400 */
[----:B------:R-:W-:Y:S04]  /*bad0*/  STS.U16 [R88+0xf600], R80 ;  /* 0x00f6005058007388 */ /* 0x000fe80000000400 */
[----:B------:R-:W-:Y:S06]  /*bae0*/  BAR.SYNC.DEFER_BLOCKING 0x0 ;  /* 0x0000000000007b1d */ /* 0x000fec0000010000 */
[----:B------:R-:W-:Y:S04]  /*baf0*/  LDSM.16.MT88.4 R60, [R4+0x10000] ;  /* 0x01000000043c783b */ /* 0x000fe80000004200 */
[----:B------:R-:W0:Y:S02]  /*bb00*/  LDSM.16.M88.4 R72, [R3] ;  /* 0x000000000348783b */ /* 0x000e240000000200 */
[----:B0-----:R-:W-:Y:S07]  /*bb10*/  HMMA.16816.F32 R88, R60, R72, R68 ;  /* 0x000000483c58723c */ /* 0x001fee0000001844 */
[----:B------:R-:W-:-:S02]  /*bb20*/  IMAD.MOV.U32 R73, RZ, RZ, R83 ;  /* 0x000000ffff497224 */ /* 0x000fc400078e0053 */
[----:B------:R-:W0:Y:S02]  /*bb30*/  LDSM.16.M88.4 R80, [R3+0x4000] ;  /* 0x004000000350783b */ /* 0x000e240000000200 */
[----:B0-----:R-:W-:Y:S07]  /*bb40*/  HMMA.16816.F32 R68, R60, R80, R56 ;  /* 0x000000503c44723c */ /* 0x001fee0000001838 */
[----:B------:R-:W-:Y:S02]  /*bb50*/  IMAD.MOV.U32 R80, RZ, RZ, R87 ;  /* 0x000000ffff507224 */ /* 0x000fe400078e0057 */
[----:B------:R-:W2:Y:S01]  /*bb60*/  LDL.LU R87, [R1+0x18c] ;  /* 0x00018c0001577983 */ /* 0x000ea20000300800 */
[----:B------:R-:W-:-:S03]  /*bb70*/  IMAD.MOV.U32 R72, RZ, RZ, R79 ;  /* 0x000000ffff487224 */ /* 0x000fc600078e004f */
[----:B------:R-:W0:Y:S01]  /*bb80*/  LDSM.16.MT88.4 R76, [R4+0x10200] ;  /* 0x01020000044c783b */ /* 0x000e220000004200 */
[----:B------:R-:W-:-:S03]  /*bb90*/  IMAD.MOV.U32 R81, RZ, RZ, R157 ;  /* 0x000000ffff517224 */ /* 0x000fc600078e009d */
[----:B------:R-:W3:Y:S01]  /*bba0*/  LDL.LU R157, [R1+0x188] ;  /* 0x00018800019d7983 */ /* 0x000ee20000300800 */
[----:B0-----:R-:W-:Y:S07]  /*bbb0*/  HMMA.16816.F32 R56, R76, R74, R88 ;  /* 0x0000004a4c38723c */ /* 0x001fee0000001858 */
[----:B------:R-:W-:Y:S01]  /*bbc0*/  IMAD.MOV.U32 R90, RZ, RZ, R72 ;  /* 0x000000ffff5a7224 */ /* 0x000fe200078e0048 */
[----:B------:R-:W-:Y:S02]  /*bbd0*/  MOV R91, R73 ;  /* 0x00000049005b7202 */ /* 0x000fe40000000f00 */
[----:B------:R-:W0:Y:S01]  /*bbe0*/  LDSM.16.M88.4 R72, [R3+0x8000] ;  /* 0x008000000348783b */ /* 0x000e220000000200 */
[----:B------:R-:W-:-:S02]  /*bbf0*/  IMAD.MOV.U32 R88, RZ, RZ, R80 ;  /* 0x000000ffff587224 */ /* 0x000fc400078e0050 */
[----:B------:R-:W-:Y:S02]  /*bc00*/  IMAD.MOV.U32 R89, RZ, RZ, R81 ;  /* 0x000000ffff597224 */ /* 0x000fe400078e0051 */
[----:B------:R-:W-:Y:S08]  /*bc10*/  HMMA.16816.F32 R80, R76, R82, R68 ;  /* 0x000000524c50723c */ /* 0x000ff00000001844 */
[----:B0-----:R-:W-:Y:S01]  /*bc20*/  HMMA.16816.F32 R68, R60, R72, R64 ;  /* 0x000000483c44723c */ /* 0x001fe20000001840 */
[----:B------:R-:W2:Y:S11]  /*bc30*/  LDSM.16.M88.4 R64, [R3+0xc000] ;  /* 0x00c000000340783b */ /* 0x000eb60000000200 */
[----:B------:R-:W-:Y:S11]  /*bc40*/  @!UPT UIADD3 URZ, URZ, URZ, URZ ;  /* 0x0000003f3f3ff290 */ /* 0x000ff6000fffe03f */
[----:B------:R-:W-:Y:S01]  /*bc50*/  @!UPT UIADD3 URZ, URZ, URZ, URZ ;  /* 0x0000003f3f3ff290 */ /* 0x000fe2000fffe03f */
[----:B------:R-:W-:Y:S08]  /*bc60*/  HMMA.16816.F32 R72, R76, R74, R68 ;  /* 0x0000004a4c48723c */ /* 0x000ff00000001844 */
[----:B--2---:R-:W-:Y:S01]  /*bc70*/  HMMA.16816.F32 R84, R60, R64, R84 ;  /* 0x000000403c54723c */ /* 0x004fe20000001854 */
[----:B------:R-:W-:Y:S06]  /*bc80*/  LDSM.16.MT88.4 R60, [R4+0x10400] ;  /* 0x01040000043c783b */ /* 0x000fec0000004200 */
[----:B------:R-:W-:-:S05]  /*bc90*/  LOP3.LUT R65, R3, 0x40, RZ, 0x3c, !PT ;  /* 0x0000004003417812 */ /* 0x000fca00078e3cff */
[----:B------:R-:W0:Y:S11]  /*bca0*/  LDSM.16.M88.4 R68, [R65] ;  /* 0x000000004144783b */ /* 0x000e360000000200 */
[----:B------:R-:W-:Y:S01]  /*bcb0*/  @!UPT UIADD3 URZ, URZ, URZ, URZ ;  /* 0x0000003f3f3ff290 */ /* 0x000fe2000fffe03f */
[----:B------:R-:W-:Y:S01]  /*bcc0*/  HMMA.16816.F32 R76, R76, R66, R84 ;  /* 0x000000424c4c723c */ /* 0x000fe20000001854 */
[----:B------:R-:W1:Y:S04]  /*bcd0*/  LDSM.16.M88.4 R84, [R65+0x4000] ;  /* 0x004000004154783b */ /* 0x000e680000000200 */
[----:B------:R-:W2:Y:S03]  /*bce0*/  LDSM.16.MT88.4 R64, [R4+0x10600] ;  /* 0x010600000440783b */ /* 0x000ea60000004200 */
[C---:B0-----:R-:W-:Y:S08]  /*bcf0*/  HMMA.16816.F32 R56, R60.reuse, R68, R56 ;  /* 0x000000443c38723c */ /* 0x041ff00000001838 */
[----:B-1----:R-:W-:Y:S07]  /*bd00*/  HMMA.16816.F32 R80, R60, R84, R80 ;  /* 0x000000543c50723c */ /* 0x002fee0000001850 */
[----:B------:R-:W-:-:S09]  /*bd10*/  LOP3.LUT R85, R3, 0x40, RZ, 0x3c, !PT ;  /* 0x0000004003557812 */ /* 0x000fd200078e3cff */
[C---:B--2---:R-:W-:Y:S01]  /*bd20*/  HMMA.16816.F32 R68, R64.reuse, R70, R56 ;  /* 0x000000464044723c */ /* 0x044fe20000001838 */
[----:B------:R0:W1:Y:S07]  /*bd30*/  LDSM.16.M88.4 R56, [R85+0x8000] ;  /* 0x008000005538783b */ /* 0x00006e0000000200 */
[----:B0-----:R-:W-:Y:S08]  /*bd40*/  HMMA.16816.F32 R84, R64, R86, R80 ;  /* 0x000000564054723c */ /* 0x001ff00000001850 */
[----:B-1----:R-:W-:Y:S07]  /*bd50*/  HMMA.16816.F32 R80, R60, R56, R72 ;  /* 0x000000383c50723c */ /* 0x002fee0000001848 */
[----:B------:R-:W-:-:S06]  /*bd60*/  LOP3.LUT R75, R3, 0x40, RZ, 0x3c, !PT ;  /* 0x00000040034b7812 */ /* 0x000fcc00078e3cff */
[----:B------:R-:W0:Y:S11]  /*bd70*/  LDSM.16.M88.4 R72, [R75+0xc000] ;  /* 0x00c000004b48783b */ /* 0x000e360000000200 */
[----:B------:R-:W-:Y:S01]  /*bd80*/  HMMA.16816.F32 R56, R64, R58, R80 ;  /* 0x0000003a4038723c */ /* 0x000fe20000001850 */
[----:B------:R-:W-:Y:S07]  /*bd90*/  LDSM.16.M88.4 R80, [R3+0x80] ;  /* 0x000080000350783b */ /* 0x000fee0000000200 */
[----:B0-----:R-:W-:Y:S01]  /*bda0*/  HMMA.16816.F32 R76, R60, R72, R76 ;  /* 0x000000483c4c723c */ /* 0x001fe2000000184c */
[----:B------:R-:W0:Y:S11]  /*bdb0*/  LDSM.16.MT88.4 R60, [R4+0x10800] ;  /* 0x01080000043c783b */ /* 0x000e360000004200 */
[----:B------:R-:W-:Y:S11]  /*bdc0*/  @!UPT UIADD3 URZ, URZ, URZ, URZ ;  /* 0x0000003f3f3ff290 */ /* 0x000ff6000fffe03f */
[----:B------:R-:W-:Y:S01]  /*bdd0*/  @!UPT UIADD3 URZ, URZ, URZ, URZ ;  /* 0x0000003f3f3ff290 */ /* 0x000fe2000fffe03f */
[----:B------:R-:W-:Y:S01]  /*bde0*/  HMMA.16816.F32 R64, R64, R74, R76 ;  /* 0x0000004a4040723c */ /* 0x000fe2000000184c */
[----:B------:R-:W1:Y:S07]  /*bdf0*/  LDSM.16.MT88.4 R72, [R4+0x10a00] ;  /* 0x010a00000448783b */ /* 0x000e6e0000004200 */
[----:B0-----:R-:W-:Y:S01]  /*be00*/  HMMA.16816.F32 R76, R60, R80, R68 ;  /* 0x000000503c4c723c */ /* 0x001fe20000001844 */
[----:B------:R-:W0:Y:S11]  /*be10*/  LDSM.16.M88.4 R68, [R3+0x4080] ;  /* 0x004080000344783b */ /* 0x000e360000000200 */
[----:B------:R-:W-:Y:S11]  /*be20*/  @!UPT UIADD3 URZ, URZ, URZ, URZ ;  /* 0x0000003f3f3ff290 */ /* 0x000ff6000fffe03f */
[----:B------:R-:W-:Y:S01]  /*be30*/  @!UPT UIADD3 URZ, URZ, URZ, URZ ;  /* 0x0000003f3f3ff290 */ /* 0x000fe2000fffe03f */
[----:B-1----:R-:W-:Y:S01]  /*be40*/  HMMA.16816.F32 R80, R72, R82, R76 ;  /* 0x000000524850723c */ /* 0x002fe2000000184c */
[----:B------:R-:W1:Y:S07]  /*be50*/  LDSM.16.M88.4 R76, [R3+0x8080] ;  /* 0x00808000034c783b */ /* 0x000e6e0000000200 */
[----:B0-----:R-:W-:Y:S11]  /*be60*/  HMMA.16816.F32 R84, R60, R68, R84 ;  /* 0x000000443c54723c */ /* 0x001ff60000001854 */
[----:B------:R-:W-:Y:S11]  /*be70*/  @!UPT UIADD3 URZ, URZ, URZ, URZ ;  /* 0x0000003f3f3ff290 */ /* 0x000ff6000fffe03f */
[----:B------:R-:W-:Y:S02]  /*be80*/  @!UPT UIADD3 URZ, URZ, URZ, URZ ;  /* 0x0000003f3f3ff290 */ /* 0x000fe4000fffe03f */
[----:B------:R-:W-:Y:S08]  /*be90*/  HMMA.16816.F32 R84, R72, R70, R84 ;  /* 0x000000464854723c */ /* 0x000ff00000001854 */
[----:B-1----:R-:W-:Y:S01]  /*bea0*/  HMMA.16816.F32 R68, R60, R76, R56 ;  /* 0x0000004c3c44723c */ /* 0x002fe20000001838 */
[----:B------:R-:W0:Y:S11]  /*beb0*/  LDSM.16.M88.4 R56, [R3+0xc080] ;  /* 0x00c080000338783b */ /* 0x000e360000000200 */
[----:B------:R-:W-:Y:S11]  /*bec0*/  @!UPT UIADD3 URZ, URZ, URZ, URZ ;  /* 0x0000003f3f3ff290 */ /* 0x000ff6000fffe03f */
[----:B------:R-:W-:Y:S01]  /*bed0*/  @!UPT UIADD3 URZ, URZ, URZ, URZ ;  /* 0x0000003f3f3ff290 */ /* 0x000fe2000fffe03f */
[----:B------:R-:W-:Y:S08]  /*bee0*/  HMMA.16816.F32 R76, R72, R78, R68 ;  /* 0x0000004e484c723c */ /* 0x000ff00000001844 */
[----:B0-----:R-:W-:Y:S01]  /*bef0*/  HMMA.16816.F32 R64, R60, R56, R64 ;  /* 0x000000383c40723c */ /* 0x001fe20000001840 */
[----:B------:R-:W-:Y:S06]  /*bf00*/  LDSM.16.MT88.4 R60, [R4+0x10c00] ;  /* 0x010c0000043c783b */ /* 0x000fec0000004200 */
[----:B------:R-:W-:-:S05]  /*bf10*/  LOP3.LUT R57, R3, 0x40, RZ, 0x3c, !PT ;  /* 0x0000004003397812 */ /* 0x000fca00078e3cff */
[----:B------:R-:W0:Y:S11]  /*bf20*/  LDSM.16.M88.4 R68, [R57+0x80] ;  /* 0x000080003944783b */ /* 0x000e360000000200 */
        /* <DEDUP_REMOVED lines=9> */
[----:B0-----:R-:W-:Y:S07]  /*bfc0*/  HMMA.16816.F32 R56, R72, R58, R84 ;  /* 0x0000003a4838723c */ /* 0x001fee0000001854 */
[----:B------:R-:W-:Y:S01]  /*bfd0*/  IMAD.MOV.U32 R85, RZ, RZ, R116 ;  /* 0x000000ffff557224 */ /* 0x000fe200078e0074 */
[----:B------:R-:W-:Y:S01]  /*bfe0*/  LOP3.LUT R87, R3, 0x40, RZ, 0x3c, !PT ;  /* 0x0000004003577812 */ /* 0x000fe200078e3cff */
[----:B------:R-:W-:Y:S01]  /*bff0*/  IMAD.MOV.U32 R86, RZ, RZ, R161 ;  /* 0x000000ffff567224 */ /* 0x000fe200078e00a1 */
[----:B------:R-:W2:Y:S04]  /*c000*/  LDL.LU R116, [R1+0x184] ;  /* 0x0001840001747983 */ /* 0x000ea80000300800 */
[----:B------:R-:W4:Y:S01]  /*c010*/  LDL.LU R161, [R1+0x180] ;  /* 0x0001800001a17983 */ /* 0x000f220000300800 */
[----:B-1----:R-:W-:Y:S07]  /*c020*/  HMMA.16816.F32 R76, R60, R80, R76 ;  /* 0x000000503c4c723c */ /* 0x002fee000000184c */
[----:B------:R-:W-:-:S02]  /*c030*/  IMAD.MOV.U32 R80, RZ, RZ, R85 ;  /* 0x000000ffff507224 */ /* 0x000fc400078e0055 */
[----:B------:R-:W-:Y:S02]  /*c040*/  IMAD.MOV.U32 R81, RZ, RZ, R86 ;  /* 0x000000ffff517224 */ /* 0x000fe400078e0056 */
[----:B------:R-:W0:Y:S02]  /*c050*/  LDSM.16.M88.4 R84, [R87+0xc080] ;  /* 0x00c080005754783b */ /* 0x000e240000000200 */
[----:B0-----:R-:W-:Y:S07]  /*c060*/  HMMA.16816.F32 R60, R60, R84, R64 ;  /* 0x000000543c3c723c */ /* 0x001fee0000001840 */
[----:B------:R-:W-:-:S04]  /*c070*/  IMAD.MOV.U32 R84, RZ, RZ, R118 ;  /* 0x000000ffff547224 */ /* 0x000fc800078e0076 */
[----:B------:R-:W-:Y:S01]  /*c080*/  HMMA.16816.F32 R64, R72, R82, R76 ;  /* 0x000000524840723c */ /* 0x000fe2000000184c */
[----:B------:R-:W-:Y:S01]  /*c090*/  IMAD.MOV.U32 R85, RZ, RZ, R165 ;  /* 0x000000ffff557224 */ /* 0x000fe200078e00a5 */
[----:B------:R-:W2:Y:S04]  /*c0a0*/  LDL.LU R118, [R1+0x17c] ;  /* 0x00017c0001767983 */ /* 0x000ea80000300800 */
[----:B------:R-:W2:Y:S01]  /*c0b0*/  LDL.LU R165, [R1+0x178] ;  /* 0x0001780001a57983 */ /* 0x000ea20000300800 */
[----:B------:R-:W-:Y:S02]  /*c0c0*/  IMAD.MOV.U32 R79, RZ, RZ, R120 ;  /* 0x000000ffff4f7224 */ /* 0x000fe400078e0078 */
[----:B------:R-:W-:Y:S01]  /*c0d0*/  IMAD.MOV.U32 R76, RZ, RZ, R169 ;  /* 0x000000ffff4c7224 */ /* 0x000fe200078e00a9 */
[----:B------:R-:W2:Y:S01]  /*c0e0*/  LDL.LU R120, [R1+0x174] ;  /* 0x0001740001787983 */ /* 0x000ea20000300800 */
[----:B------:R-:W-:Y:S01]  /*c0f0*/  IMAD.MOV.U32 R82, RZ, RZ, R122 ;  /* 0x000000ffff527224 */ /* 0x000fe200078e007a */
[----:B------:R-:W-:Y:S01]  /*c100*/  MOV R83, R173 ;  /* 0x000000ad00537202 */ /* 0x000fe20000000f00 */
[----:B------:R-:W-:Y:S01]  /*c110*/  IMAD.MOV.U32 R78, RZ, RZ, R84 ;  /* 0x000000ffff4e7224 */ /* 0x000fe200078e0054 */
[----:B------:R-:W2:Y:S01]  /*c120*/  LDL.LU R169, [R1+0x170] ;  /* 0x0001700001a97983 */ /* 0x000ea20000300800 */
[----:B------:R-:W-:-:S02]  /*c130*/  IMAD.MOV.U32 R77, RZ, RZ, R85 ;  /* 0x000000ffff4d7224 */ /* 0x000fc400078e0055 */
[----:B------:R-:W-:Y:S01]  /*c140*/  HMMA.16816.F32 R84, R72, R86, R60 ;  /* 0x000000564854723c */ /* 0x000fe2000000183c */
[----:B------:R-:W2:Y:S04]  /*c150*/  LDL.LU R122, [R1+0x16c] ;  /* 0x00016c00017a7983 */ /* 0x000ea80000300800 */
[----:B------:R-:W2:Y:S02]  /*c160*/  LDL.LU R173, [R1+0x168] ;  /* 0x0001680001ad7983 */ /* 0x000ea40000300800 */
[----:B------:R-:W-:Y:S02]  /*c170*/  IMAD.MOV.U32 R75, RZ, RZ, R52 ;  /* 0x000000ffff4b7224 */ /* 0x000fe400078e0034 */
[----:B------:R-:W2:Y:S01]  /*c180*/  LDL.LU R52, [R1+0x164] ;  /* 0x0001640001347983 */ /* 0x000ea20000300800 */
[----:B------:R-:W-:-:S03]  /*c190*/  IMAD.MOV.U32 R73, RZ, RZ, R238 ;  /* 0x000000ffff497224 */ /* 0x000fc600078e00ee */
[----:B------:R-:W3:Y:S01]  /*c1a0*/  LDL.LU R238, [R1+0x160] ;  /* 0x0001600001ee7983 */ /* 0x000ee20000300800 */
[----:B------:R-:W-:Y:S02]  /*c1b0*/  IMAD.MOV.U32 R72, RZ, RZ, R5 ;  /* 0x000000ffff487224 */ /* 0x000fe400078e0005 */
[----:B------:R-:W-:-:S04]  /*c1c0*/  IMAD.MOV.U32 R5, RZ, RZ, c[0x0][0x18c] ;  /* 0x00006300ff057624 */ /* 0x000fc800078e00ff */
[----:B------:R-:W-:Y:S02]  /*c1d0*/  IMAD.SHL.U32 R5, R5, 0x80, RZ ;  /* 0x0000008005057824 */ /* 0x000fe400078e00ff */
[----:B------:R-:W-:Y:S02]  /*c1e0*/  IMAD.MOV.U32 R62, RZ, RZ, R239 ;  /* 0x000000ffff3e7224 */ /* 0x000fe400078e00ef */
[----:B------:R-:W-:-:S04]  /*c1f0*/  IMAD.MOV.U32 R63, RZ, RZ, R9 ;  /* 0x000000ffff3f7224 */ /* 0x000fc800078e0009 */
[----:B------:R-:W-:-:S04]  /*c200*/  IMAD.WIDE R62, R5, 0x2, R62 ;  /* 0x00000002053e7825 */ /* 0x000fc800078e023e */
[----:B------:R-:W-:Y:S01]  /*c210*/  IMAD.MOV.U32 R239, RZ, RZ, R62 ;  /* 0x000000ffffef7224 */ /* 0x000fe200078e003e */
[----:B------:R-:W-:Y:S01]  /*c220*/  MOV R9, R63 ;  /* 0x0000003f00097202 */ /* 0x000fe20000000f00 */
        /* <DEDUP_REMOVED lines=8> */
[----:B------:R-:W-:Y:S02]  /*c2b0*/  IMAD.MOV.U32 R243, RZ, RZ, R62 ;  /* 0x000000fffff37224 */ /* 0x000fe400078e003e */
[----:B------:R-:W-:Y:S02]  /*c2c0*/  IMAD.MOV.U32 R16, RZ, RZ, R63 ;  /* 0x000000ffff107224 */ /* 0x000fe400078e003f */
        /* <DEDUP_REMOVED lines=13> */
[----:B------:R-:W-:Y:S01]  /*c3a0*/  IMAD.MOV.U32 R249, RZ, RZ, R62 ;  /* 0x000000fffff97224 */ /* 0x000fe200078e003e */
[----:B------:R-:W-:Y:S01]  /*c3b0*/  MOV R34, R63 ;  /* 0x0000003f00227202 */ /* 0x000fe20000000f00 */
[----:B------:R-:W-:Y:S02]  /*c3c0*/  IMAD.MOV.U32 R62, RZ, RZ, R177 ;  /* 0x000000ffff3e7224 */ /* 0x000fe400078e00b1 */
[----:B------:R-:W-:Y:S02]  /*c3d0*/  IMAD.MOV.U32 R63, RZ, RZ, R92 ;  /* 0x000000ffff3f7224 */ /* 0x000fe400078e005c */
[----:B------:R-:W-:Y:S02]  /*c3e0*/  IMAD.MOV.U32 R74, RZ, RZ, R124 ;  /* 0x000000ffff4a7224 */ /* 0x000fe400078e007c */
[----:B------:R-:W-:Y:S01]  /*c3f0*/  IMAD.WIDE R62, R5, 0x2, R62 ;  /* 0x00000002053e7825 */ /* 0x000fe200078e023e */
[----:B------:R-:W4:Y:S03]  /*c400*/  LDL.LU R124, [R1+0x15c] ;  /* 0x00015c00017c7983 */ /* 0x000f260000300800 */
[----:B------:R-:W-:Y:S01]  /*c410*/  IMAD.MOV.U32 R92, RZ, RZ, R63 ;  /* 0x000000ffff5c7224 */ /* 0x000fe200078e003f */
[----:B------:R-:W4:Y:S04]  /*c420*/  LDL.LU R177, [R1+0x158] ;  /* 0x0001580001b17983 */ /* 0x000f280000300800 */
[----:B------:R0:W-:Y:S02]  /*c430*/  STL [R1], R62 ;  /* 0x0000003e01007387 */ /* 0x0001e40000100800 */
[----:B0-----:R-:W-:-:S02]  /*c440*/  MOV R63, R126 ;  /* 0x0000007e003f7202 */ /* 0x001fc40000000f00 */
[----:B------:R-:W4:Y:S03]  /*c450*/  LDL.LU R126, [R1+0x154] ;  /* 0x00015400017e7983 */ /* 0x000f260000300800 */
[----:B------:R-:W-:Y:S02]  /*c460*/  IMAD.MOV.U32 R62, RZ, RZ, R63 ;  /* 0x000000ffff3e7224 */ /* 0x000fe400078e003f */
[----:B------:R-:W-:-:S04]  /*c470*/  IMAD.MOV.U32 R63, RZ, RZ, R95 ;  /* 0x000000ffff3f7224 */ /* 0x000fc800078e005f */
[----:B------:R-:W-:-:S04]  /*c480*/  IMAD.WIDE R62, R5, 0x2, R62 ;  /* 0x00000002053e7825 */ /* 0x000fc800078e023e */
[----:B------:R-:W-:Y:S01]  /*c490*/  IMAD.MOV.U32 R95, RZ, RZ, R63 ;  /* 0x000000ffff5f7224 */ /* 0x000fe200078e003f */
[----:B------:R0:W-:Y:S02]  /*c4a0*/  STL [R1+0x4], R62 ;  /* 0x0000043e01007387 */ /* 0x0001e40000100800 */
[----:B0-----:R-:W-:Y:S01]  /*c4b0*/  MOV R62, R181 ;  /* 0x000000b5003e7202 */ /* 0x001fe20000000f00 */
[----:B------:R-:W-:Y:S01]  /*c4c0*/  IMAD.MOV.U32 R63, RZ, RZ, R98 ;  /* 0x000000ffff3f7224 */ /* 0x000fe200078e0062 */
[----:B------:R-:W4:Y:S01]  /*c4d0*/  LDL.LU R181, [R1+0x150] ;  /* 0x0001500001b57983 */ /* 0x000f220000300800 */
[----:B--2---:R-:W-:Y:S01]  /*c4e0*/  MOV R61, R52 ;  /* 0x00000034003d7202 */ /* 0x004fe20000000f00 */
[----:B---3--:R-:W-:-:S04]  /*c4f0*/  IMAD.MOV.U32 R60, RZ, RZ, R238 ;  /* 0x000000ffff3c7224 */ /* 0x008fc800078e00ee */
        /* <DEDUP_REMOVED lines=79> */
[----:B------:R-:W-:Y:S02]  /*c9f0*/  IMAD.MOV.U32 R61, RZ, RZ, R93 ;  /* 0x000000ffff3d7224 */ /* 0x000fe400078e005d */
[----:B------:R-:W-:-:S04]  /*ca00*/  IMAD.WIDE R62, R5, 0x2, R62 ;  /* 0x00000002053e7825 */ /* 0x000fc800078e023e */
[----:B------:R-:W-:Y:S01]  /*ca10*/  IMAD.WIDE R60, R5, 0x2, R60 ;  /* 0x00000002053c7825 */ /* 0x000fe200078e023c */
[----:B------:R0:W-:Y:S03]  /*ca20*/  STL [R1+0x8], R62 ;  /* 0x0000083e01007387 */ /* 0x0001e60000100800 */
[----:B------:R-:W-:Y:S02]  /*ca30*/  IMAD.MOV.U32 R98, RZ, RZ, R63 ;  /* 0x000000ffff627224 */ /* 0x000fe400078e003f */
[----:B------:R-:W-:Y:S02]  /*ca40*/  IMAD.MOV.U32 R94, RZ, RZ, R60 ;  /* 0x000000ffff5e7224 */ /* 0x000fe400078e003c */
[----:B------:R-:W-:Y:S02]  /*ca50*/  IMAD.MOV.U32 R93, RZ, RZ, R61 ;  /* 0x000000ffff5d7224 */ /* 0x000fe400078e003d */
[----:B------:R-:W-:-:S02]  /*ca60*/  IMAD.MOV.U32 R60, RZ, RZ, R97 ;  /* 0x000000ffff3c7224 */ /* 0x000fc400078e0061 */
[----:B0-----:R-:W-:Y:S02]  /*ca70*/  IMAD.MOV.U32 R63, RZ, RZ, R128 ;  /* 0x000000ffff3f7224 */ /* 0x001fe400078e0080 */
[----:B------:R-:W-:Y:S01]  /*ca80*/  IMAD.MOV.U32 R61, RZ, RZ, R96 ;  /* 0x000000ffff3d7224 */ /* 0x000fe200078e0060 */
[----:B------:R-:W2:Y:S01]  /*ca90*/  LDL.LU R128, [R1+0x14c] ;  /* 0x00014c0001807983 */ /* 0x000ea20000300800 */
[----:B------:R-:W-:Y:S02]  /*caa0*/  IMAD.MOV.U32 R62, RZ, RZ, R63 ;  /* 0x000000ffff3e7224 */ /* 0x000fe400078e003f */
[----:B------:R-:W-:Y:S02]  /*cab0*/  IMAD.MOV.U32 R63, RZ, RZ, R101 ;  /* 0x000000ffff3f7224 */ /* 0x000fe400078e0065 */
[----:B------:R-:W-:-:S04]  /*cac0*/  IMAD.WIDE R60, R5, 0x2, R60 ;  /* 0x00000002053c7825 */ /* 0x000fc800078e023c */
[----:B------:R-:W-:-:S04]  /*cad0*/  IMAD.WIDE R62, R5, 0x2, R62 ;  /* 0x00000002053e7825 */ /* 0x000fc800078e023e */
[----:B------:R-:W-:Y:S02]  /*cae0*/  IMAD.MOV.U32 R97, RZ, RZ, R60 ;  /* 0x000000ffff617224 */ /* 0x000fe400078e003c */
[----:B------:R-:W-:Y:S02]  /*caf0*/  IMAD.MOV.U32 R96, RZ, RZ, R61 ;  /* 0x000000ffff607224 */ /* 0x000fe400078e003d */
[----:B------:R-:W-:Y:S02]  /*cb00*/  IMAD.MOV.U32 R60, RZ, RZ, R100 ;  /* 0x000000ffff3c7224 */ /* 0x000fe400078e0064 */
[----:B------:R-:W-:Y:S01]  /*cb10*/  IMAD.MOV.U32 R61, RZ, RZ, R99 ;  /* 0x000000ffff3d7224 */ /* 0x000fe200078e0063 */
[----:B------:R0:W-:Y:S01]  /*cb20*/  STL [R1+0xc], R62 ;  /* 0x00000c3e01007387 */ /* 0x0001e20000100800 */
[----:B------:R-:W-:Y:S02]  /*cb30*/  IMAD.MOV.U32 R101, RZ, RZ, R63 ;  /* 0x000000ffff657224 */ /* 0x000fe400078e003f */
[----:B------:R-:W-:-:S04]  /*cb40*/  IMAD.WIDE R60, R5, 0x2, R60 ;  /* 0x00000002053c7825 */ /* 0x000fc800078e023c */
[----:B0-----:R-:W-:Y:S02]  /*cb50*/  IMAD.MOV.U32 R62, RZ, RZ, R185 ;  /* 0x000000ffff3e7224 */ /* 0x001fe400078e00b9 */
[----:B------:R-:W-:Y:S01]  /*cb60*/  IMAD.MOV.U32 R63, RZ, RZ, R104 ;  /* 0x000000ffff3f7224 */ /* 0x000fe200078e0068 */
[----:B------:R-:W-:Y:S01]  /*cb70*/  MOV R100, R60 ;  /* 0x0000003c00647202 */ /* 0x000fe20000000f00 */
[----:B------:R-:W-:Y:S01]  /*cb80*/  IMAD.MOV.U32 R99, RZ, RZ, R61 ;  /* 0x000000ffff637224 */ /* 0x000fe200078e003d */
[----:B------:R-:W3:Y:S01]  /*cb90*/  LDL.LU R185, [R1+0x148] ;  /* 0x0001480001b97983 */ /* 0x000ee20000300800 */
[----:B------:R-:W-:-:S04]  /*cba0*/  IMAD.WIDE R62, R5, 0x2, R62 ;  /* 0x00000002053e7825 */ /* 0x000fc800078e023e */
[----:B------:R-:W-:Y:S02]  /*cbb0*/  IMAD.MOV.U32 R60, RZ, RZ, R103 ;  /* 0x000000ffff3c7224 */ /* 0x000fe400078e0067 */
[----:B------:R-:W-:Y:S01]  /*cbc0*/  IMAD.MOV.U32 R61, RZ, RZ, R102 ;  /* 0x000000ffff3d7224 */ /* 0x000fe200078e0066 */
[----:B------:R0:W-:Y:S01]  /*cbd0*/  STL [R1+0x10], R62 ;  /* 0x0000103e01007387 */ /* 0x0001e20000100800 */
[----:B------:R-:W-:Y:S02]  /*cbe0*/  IMAD.MOV.U32 R104, RZ, RZ, R63 ;  /* 0x000000ffff687224 */ /* 0x000fe400078e003f */
[----:B------:R-:W-:-:S04]  /*cbf0*/  IMAD.WIDE R60, R5, 0x2, R60 ;  /* 0x00000002053c7825 */ /* 0x000fc800078e023c */
[----:B------:R-:W-:Y:S01]  /*cc00*/  IMAD.MOV.U32 R103, RZ, RZ, R60 ;  /* 0x000000ffff677224 */ /* 0x000fe200078e003c */
[----:B0-----:R-:W-:Y:S01]  /*cc10*/  MOV R63, R130 ;  /* 0x00000082003f7202 */ /* 0x001fe20000000f00 */
[----:B------:R-:W-:Y:S01]  /*cc20*/  IMAD.MOV.U32 R102, RZ, RZ, R61 ;  /* 0x000000ffff667224 */ /* 0x000fe200078e003d */
[----:B------:R-:W2:Y:S01]  /*cc30*/  LDL.LU R130, [R1+0x144] ;  /* 0x0001440001827983 */ /* 0x000ea20000300800 */
[----:B------:R-:W-:Y:S02]  /*cc40*/  IMAD.MOV.U32 R60, RZ, RZ, R106 ;  /* 0x000000ffff3c7224 */ /* 0x000fe400078e006a */
[----:B------:R-:W-:Y:S02]  /*cc50*/  IMAD.MOV.U32 R62, RZ, RZ, R63 ;  /* 0x000000ffff3e7224 */ /* 0x000fe400078e003f */
[----:B------:R-:W-:Y:S02]  /*cc60*/  IMAD.MOV.U32 R61, RZ, RZ, R105 ;  /* 0x000000ffff3d7224 */ /* 0x000fe400078e0069 */
[----:B------:R-:W-:-:S02]  /*cc70*/  IMAD.MOV.U32 R63, RZ, RZ, R107 ;  /* 0x000000ffff3f7224 */ /* 0x000fc400078e006b */
[----:B------:R-:W-:-:S04]  /*cc80*/  IMAD.WIDE R60, R5, 0x2, R60 ;  /* 0x00000002053c7825 */ /* 0x000fc800078e023c */
[----:B------:R-:W-:-:S04]  /*cc90*/  IMAD.WIDE R62, R5, 0x2, R62 ;  /* 0x00000002053e7825 */ /* 0x000fc800078e023e */
[----:B------:R-:W-:Y:S01]  /*cca0*/  IMAD.MOV.U32 R106, RZ, RZ, R60 ;  /* 0x000000ffff6a7224 */ /* 0x000fe200078e003c */
[----:B------:R0:W-:Y:S01]  /*ccb0*/  STL [R1+0x14], R62 ;  /* 0x0000143e01007387 */ /* 0x0001e20000100800 */
[----:B------:R-:W-:Y:S02]  /*ccc0*/  IMAD.MOV.U32 R105, RZ, RZ, R61 ;  /* 0x000000ffff697224 */ /* 0x000fe400078e003d */
[----:B------:R-:W-:Y:S02]  /*ccd0*/  IMAD.MOV.U32 R60, RZ, RZ, R109 ;  /* 0x000000ffff3c7224 */ /* 0x000fe400078e006d */
[----:B------:R-:W-:Y:S02]  /*cce0*/  IMAD.MOV.U32 R61, RZ, RZ, R108 ;  /* 0x000000ffff3d7224 */ /* 0x000fe400078e006c */
[----:B------:R-:W-:Y:S02]  /*ccf0*/  IMAD.MOV.U32 R107, RZ, RZ, R63 ;  /* 0x000000ffff6b7224 */ /* 0x000fe400078e003f */
[----:B------:R-:W-:Y:S01]  /*cd00*/  IMAD.WIDE R60, R5, 0x2, R60 ;  /* 0x00000002053c7825 */ /* 0x000fe200078e023c */
[----:B0-----:R-:W-:-:S03]  /*cd10*/  MOV R62, R189 ;  /* 0x000000bd003e7202 */ /* 0x001fc60000000f00 */
[----:B------:R-:W-:Y:S01]  /*cd20*/  IMAD.MOV.U32 R63, RZ, RZ, R110 ;  /* 0x000000ffff3f7224 */ /* 0x000fe200078e006e */
[----:B------:R-:W2:Y:S01]  /*cd30*/  LDL.LU R189, [R1+0x140] ;  /* 0x0001400001bd7983 */ /* 0x000ea20000300800 */
[----:B------:R-:W-:Y:S02]  /*cd40*/  IMAD.MOV.U32 R109, RZ, RZ, R60 ;  /* 0x000000ffff6d7224 */ /* 0x000fe400078e003c */
[----:B------:R-:W-:-:S04]  /*cd50*/  IMAD.WIDE R62, R5, 0x2, R62 ;  /* 0x00000002053e7825 */ /* 0x000fc800078e023e */
[----:B------:R-:W-:Y:S02]  /*cd60*/  IMAD.MOV.U32 R108, RZ, RZ, R61 ;  /* 0x000000ffff6c7224 */ /* 0x000fe400078e003d */
[----:B------:R-:W-:Y:S02]  /*cd70*/  IMAD.MOV.U32 R60, RZ, RZ, R155 ;  /* 0x000000ffff3c7224 */ /* 0x000fe400078e009b */
[----:B------:R-:W-:Y:S01]  /*cd80*/  IMAD.MOV.U32 R61, RZ, RZ, R111 ;  /* 0x000000ffff3d7224 */ /* 0x000fe200078e006f */
[----:B------:R0:W-:Y:S01]  /*cd90*/  STL [R1+0x18], R62 ;  /* 0x0000183e01007387 */ /* 0x0001e20000100800 */
[----:B------:R-:W-:Y:S02]  /*cda0*/  IMAD.MOV.U32 R110, RZ, RZ, R63 ;  /* 0x000000ffff6e7224 */ /* 0x000fe400078e003f */
[----:B------:R-:W-:-:S04]  /*cdb0*/  IMAD.WIDE R60, R5, 0x2, R60 ;  /* 0x00000002053c7825 */ /* 0x000fc800078e023c */
[----:B0-----:R-:W-:Y:S01]  /*cdc0*/  IMAD.MOV.U32 R63, RZ, RZ, R132 ;  /* 0x000000ffff3f7224 */ /* 0x001fe200078e0084 */
[----:B------:R-:W-:Y:S01]  /*cdd0*/  MOV R155, R60 ;  /* 0x0000003c009b7202 */ /* 0x000fe20000000f00 */
[----:B------:R-:W-:Y:S01]  /*cde0*/  IMAD.MOV.U32 R111, RZ, RZ, R61 ;  /* 0x000000ffff6f7224 */ /* 0x000fe200078e003d */
[----:B------:R-:W2:Y:S01]  /*cdf0*/  LDL.LU R132, [R1+0x13c] ;  /* 0x00013c0001847983 */ /* 0x000ea20000300800 */
[----:B------:R-:W-:Y:S02]  /*ce00*/  IMAD.MOV.U32 R62, RZ, RZ, R63 ;  /* 0x000000ffff3e7224 */ /* 0x000fe400078e003f */
[----:B------:R-:W-:Y:S02]  /*ce10*/  IMAD.MOV.U32 R63, RZ, RZ, R112 ;  /* 0x000000ffff3f7224 */ /* 0x000fe400078e0070 */
[----:B------:R-:W-:Y:S02]  /*ce20*/  IMAD.MOV.U32 R60, RZ, RZ, R193 ;  /* 0x000000ffff3c7224 */ /* 0x000fe400078e00c1 */
[----:B------:R-:W-:-:S02]  /*ce30*/  IMAD.MOV.U32 R61, RZ, RZ, R156 ;  /* 0x000000ffff3d7224 */ /* 0x000fc400078e009c */
[----:B------:R-:W-:-:S04]  /*ce40*/  IMAD.WIDE R62, R5, 0x2, R62 ;  /* 0x00000002053e7825 */ /* 0x000fc800078e023e */
[----:B------:R-:W-:Y:S01]  /*ce50*/  IMAD.WIDE R60, R5, 0x2, R60 ;  /* 0x00000002053c7825 */ /* 0x000fe200078e023c */
[----:B------:R-:W-:Y:S03]  /*ce60*/  STL [R1+0x1c], R62 ;  /* 0x00001c3e01007387 */ /* 0x000fe60000100800 */
[----:B------:R-:W-:Y:S01]  /*ce70*/  IMAD.MOV.U32 R156, RZ, RZ, R61 ;  /* 0x000000ffff9c7224 */ /* 0x000fe200078e003d */
[----:B------:R-:W2:Y:S04]  /*ce80*/  LDL.LU R193, [R1+0x138] ;  /* 0x0001380001c17983 */ /* 0x000ea80000300800 */
[----:B------:R0:W-:Y:S02]  /*ce90*/  STL [R1+0x20], R60 ;  /* 0x0000203c01007387 */ /* 0x0001e40000100800 */
[----:B0-----:R-:W-:-:S02]  /*cea0*/  MOV R61, R2 ;  /* 0x00000002003d7202 */ /* 0x001fc40000000f00 */
[----:B------:R0:W5:Y:S03]  /*ceb0*/  LDL.LU R2, [R1+0x134] ;  /* 0x0001340001027983 */ /* 0x0001660000300800 */
[----:B------:R-:W-:Y:S02]  /*cec0*/  IMAD.MOV.U32 R60, RZ, RZ, R61 ;  /* 0x000000ffff3c7224 */ /* 0x000fe400078e003d */
[----:B------:R-:W-:-:S04]  /*ced0*/  IMAD.MOV.U32 R61, RZ, RZ, R158 ;  /* 0x000000ffff3d7224 */ /* 0x000fc800078e009e */
[----:B------:R-:W-:-:S04]  /*cee0*/  IMAD.WIDE R60, R5, 0x2, R60 ;  /* 0x00000002053c7825 */ /* 0x000fc800078e023c */
[----:B------:R-:W-:Y:S01]  /*cef0*/  IMAD.MOV.U32 R158, RZ, RZ, R61 ;  /* 0x000000ffff9e7224 */ /* 0x000fe200078e003d */
[----:B------:R1:W-:Y:S02]  /*cf00*/  STL [R1+0x24], R60 ;  /* 0x0000243c01007387 */ /* 0x0003e40000100800 */
[----:B-1----:R-:W-:Y:S01]  /*cf10*/  MOV R60, R134 ;  /* 0x00000086003c7202 */ /* 0x002fe20000000f00 */
[----:B------:R-:W-:Y:S01]  /*cf20*/  IMAD.MOV.U32 R61, RZ, RZ, R160 ;  /* 0x000000ffff3d7224 */ /* 0x000fe200078e00a0 */
[----:B------:R-:W2:Y:S03]  /*cf30*/  LDL.LU R134, [R1+0x130] ;  /* 0x0001300001867983 */ /* 0x000ea60000300800 */
[----:B------:R-:W-:-:S04]  /*cf40*/  IMAD.WIDE R60, R5, 0x2, R60 ;  /* 0x00000002053c7825 */ /* 0x000fc800078e023c */
[----:B------:R-:W-:Y:S01]  /*cf50*/  IMAD.MOV.U32 R160, RZ, RZ, R61 ;  /* 0x000000ffffa07224 */ /* 0x000fe200078e003d */
[----:B------:R1:W-:Y:S02]  /*cf60*/  STL [R1+0x28], R60 ;  /* 0x0000283c01007387 */ /* 0x0003e40000100800 */
[----:B-1----:R-:W-:Y:S02]  /*cf70*/  IMAD.MOV.U32 R61, RZ, RZ, R197 ;  /* 0x000000ffff3d7224 */ /* 0x002fe400078e00c5 */
[----:B------:R-:W2:Y:S02]  /*cf80*/  LDL.LU R197, [R1+0x12c] ;  /* 0x00012c0001c57983 */ /* 0x000ea40000300800 */
[----:B------:R-:W-:Y:S02]  /*cf90*/  IMAD.MOV.U32 R60, RZ, RZ, R61 ;  /* 0x000000ffff3c7224 */ /* 0x000fe400078e003d */
[----:B------:R-:W-:-:S04]  /*cfa0*/  IMAD.MOV.U32 R61, RZ, RZ, R162 ;  /* 0x000000ffff3d7224 */ /* 0x000fc800078e00a2 */
[----:B------:R-:W-:-:S04]  /*cfb0*/  IMAD.WIDE R60, R5, 0x2, R60 ;  /* 0x00000002053c7825 */ /* 0x000fc800078e023c */
[----:B------:R-:W-:Y:S01]  /*cfc0*/  IMAD.MOV.U32 R162, RZ, RZ, R61 ;  /* 0x000000ffffa27224 */ /* 0x000fe200078e003d */
[----:B------:R1:W-:Y:S02]  /*cfd0*/  STL [R1+0x2c], R60 ;  /* 0x00002c3c01007387 */ /* 0x0003e40000100800 */
[----:B-1----:R-:W-:Y:S02]  /*cfe0*/  IMAD.MOV.U32 R60, RZ, RZ, R136 ;  /* 0x000000ffff3c7224 */ /* 0x002fe400078e0088 */
[----:B------:R-:W-:Y:S01]  /*cff0*/  IMAD.MOV.U32 R61, RZ, RZ, R164 ;  /* 0x000000ffff3d7224 */ /* 0x000fe200078e00a4 */
[----:B------:R-:W2:Y:S03]  /*d000*/  LDL.LU R136, [R1+0x128] ;  /* 0x0001280001887983 */ /* 0x000ea60000300800 */
[----:B------:R-:W-:-:S04]  /*d010*/  IMAD.WIDE R60, R5, 0x2, R60 ;  /* 0x00000002053c7825 */ /* 0x000fc800078e023c */
[----:B------:R-:W-:Y:S01]  /*d020*/  IMAD.MOV.U32 R164, RZ, RZ, R61 ;  /* 0x000000ffffa47224 */ /* 0x000fe200078e003d */
[----:B------:R1:W-:Y:S02]  /*d030*/  STL [R1+0x30], R60 ;  /* 0x0000303c01007387 */ /* 0x0003e40000100800 */
[----:B-1----:R-:W-:Y:S02]  /*d040*/  MOV R61, R201 ;  /* 0x000000c9003d7202 */ /* 0x002fe40000000f00 */
[----:B------:R-:W2:Y:S03]  /*d050*/  LDL.LU R201, [R1+0x124] ;  /* 0x0001240001c97983 */ /* 0x000ea60000300800 */
        /* <DEDUP_REMOVED lines=102> */
[----:B-1----:R-:W-:Y:S01]  /*d6c0*/  MOV R61, R233 ;  /* 0x000000e9003d7202 */ /* 0x002fe20000000f00 */
[----:B------:R-:W-:Y:S01]  /*d6d0*/  IMAD.MOV.U32 R112, RZ, RZ, R63 ;  /* 0x000000ffff707224 */ /* 0x000fe200078e003f */
[----:B------:R-:W2:Y:S03]  /*d6e0*/  LDL.LU R233, [R1+0xe4] ;  /* 0x0000e40001e97983 */ /* 0x000ea60000300800 */
[----:B------:R-:W-:Y:S02]  /*d6f0*/  IMAD.MOV.U32 R60, RZ, RZ, R61 ;  /* 0x000000ffff3c7224 */ /* 0x000fe400078e003d */
[----:B------:R-:W-:-:S04]  /*d700*/  IMAD.MOV.U32 R61, RZ, RZ, R198 ;  /* 0x000000ffff3d7224 */ /* 0x000fc800078e00c6 */
[----:B------:R-:W-:-:S04]  /*d710*/  IMAD.WIDE R60, R5, 0x2, R60 ;  /* 0x00000002053c7825 */ /* 0x000fc800078e023c */
[----:B------:R-:W-:Y:S01]  /*d720*/  IMAD.MOV.U32 R62, RZ, RZ, R154 ;  /* 0x000000ffff3e7224 */ /* 0x000fe200078e009a */
[----:B------:R1:W-:Y:S01]  /*d730*/  STL [R1+0x74], R60 ;  /* 0x0000743c01007387 */ /* 0x0003e20000100800 */
[----:B------:R-:W-:Y:S02]  /*d740*/  IMAD.MOV.U32 R63, RZ, RZ, R113 ;  /* 0x000000ffff3f7224 */ /* 0x000fe400078e0071 */
[----:B------:R-:W-:Y:S02]  /*d750*/  IMAD.MOV.U32 R198, RZ, RZ, R61 ;  /* 0x000000ffffc67224 */ /* 0x000fe400078e003d */
[----:B------:R-:W-:Y:S01]  /*d760*/  IMAD.WIDE R62, R5, 0x2, R62 ;  /* 0x00000002053e7825 */ /* 0x000fe200078e023e */
[----:B-1----:R-:W-:-:S03]  /*d770*/  MOV R60, R237 ;  /* 0x000000ed003c7202 */ /* 0x002fc60000000f00 */
[----:B------:R-:W-:Y:S01]  /*d780*/  IMAD.MOV.U32 R61, RZ, RZ, R200 ;  /* 0x000000ffff3d7224 */ /* 0x000fe200078e00c8 */
[----:B------:R-:W2:Y:S03]  /*d790*/  LDL.LU R237, [R1+0xe0] ;  /* 0x0000e00001ed7983 */ /* 0x000ea60000300800 */
[----:B------:R-:W-:-:S04]  /*d7a0*/  IMAD.WIDE R60, R5, 0x2, R60 ;  /* 0x00000002053c7825 */ /* 0x000fc800078e023c */
[----:B------:R-:W-:Y:S02]  /*d7b0*/  IMAD.MOV.U32 R154, RZ, RZ, R62 ;  /* 0x000000ffff9a7224 */ /* 0x000fe400078e003e */
[----:B------:R-:W-:Y:S01]  /*d7c0*/  IMAD.MOV.U32 R113, RZ, RZ, R63 ;  /* 0x000000ffff717224 */ /* 0x000fe200078e003f */
[----:B------:R1:W-:Y:S01]  /*d7d0*/  STL [R1+0x78], R60 ;  /* 0x0000783c01007387 */ /* 0x0003e20000100800 */
[----:B------:R-:W-:Y:S02]  /*d7e0*/  IMAD.MOV.U32 R62, RZ, RZ, R157 ;  /* 0x000000ffff3e7224 */ /* 0x000fe400078e009d */
[----:B------:R-:W-:Y:S02]  /*d7f0*/  IMAD.MOV.U32 R63, RZ, RZ, R114 ;  /* 0x000000ffff3f7224 */ /* 0x000fe400078e0072 */
[----:B------:R-:W-:Y:S02]  /*d800*/  IMAD.MOV.U32 R200, RZ, RZ, R61 ;  /* 0x000000ffffc87224 */ /* 0x000fe400078e003d */
[----:B------:R-:W-:-:S04]  /*d810*/  IMAD.WIDE R62, R5, 0x2, R62 ;  /* 0x00000002053e7825 */ /* 0x000fc800078e023e */
[----:B-1----:R-:W-:Y:S02]  /*d820*/  IMAD.MOV.U32 R60, RZ, RZ, R72 ;  /* 0x000000ffff3c7224 */ /* 0x002fe400078e0048 */
[----:B------:R-:W-:Y:S02]  /*d830*/  IMAD.MOV.U32 R61, RZ, RZ, R202 ;  /* 0x000000ffff3d7224 */ /* 0x000fe400078e00ca */
        /* <DEDUP_REMOVED lines=8> */
[----:B------:R-:W-:Y:S02]  /*d8c0*/  IMAD.MOV.U32 R159, RZ, RZ, R62 ;  /* 0x000000ffff9f7224 */ /* 0x000fe400078e003e */
[----:B-1----:R-:W-:Y:S02]  /*d8d0*/  IMAD.MOV.U32 R60, RZ, RZ, R54 ;  /* 0x000000ffff3c7224 */ /* 0x002fe400078e0036 */
[----:B------:R-:W-:Y:S01]  /*d8e0*/  IMAD.MOV.U32 R61, RZ, RZ, R204 ;  /* 0x000000ffff3d7224 */ /* 0x000fe200078e00cc */
[----:B------:R-:W2:Y:S01]  /*d8f0*/  LDL.LU R54, [R1+0xdc] ;  /* 0x0000dc0001367983 */ /* 0x000ea20000300800 */
[----:B------:R-:W-:Y:S02]  /*d900*/  IMAD.MOV.U32 R115, RZ, RZ, R63 ;  /* 0x000000ffff737224 */ /* 0x000fe400078e003f */
[----:B------:R-:W-:-:S04]  /*d910*/  IMAD.WIDE R60, R5, 0x2, R60 ;  /* 0x00000002053c7825 */ /* 0x000fc800078e023c */
[----:B----4-:R-:W-:Y:S02]  /*d920*/  IMAD.MOV.U32 R62, RZ, RZ, R161 ;  /* 0x000000ffff3e7224 */ /* 0x010fe400078e00a1 */
[----:B------:R-:W-:Y:S01]  /*d930*/  IMAD.MOV.U32 R63, RZ, RZ, R116 ;  /* 0x000000ffff3f7224 */ /* 0x000fe200078e0074 */
[----:B------:R1:W-:Y:S01]  /*d940*/  STL [R1+0x80], R60 ;  /* 0x0000803c01007387 */ /* 0x0003e20000100800 */
[----:B------:R-:W-:Y:S02]  /*d950*/  IMAD.MOV.U32 R204, RZ, RZ, R61 ;  /* 0x000000ffffcc7224 */ /* 0x000fe400078e003d */
[----:B------:R-:W-:-:S04]  /*d960*/  IMAD.WIDE R62, R5, 0x2, R62 ;  /* 0x00000002053e7825 */ /* 0x000fc800078e023e */
[----:B------:R-:W-:Y:S02]  /*d970*/  IMAD.MOV.U32 R116, RZ, RZ, R63 ;  /* 0x000000ffff747224 */ /* 0x000fe400078e003f */
[----:B-1----:R-:W-:Y:S02]  /*d980*/  IMAD.MOV.U32 R60, RZ, RZ, R73 ;  /* 0x000000ffff3c7224 */ /* 0x002fe400078e0049 */
[----:B------:R-:W-:Y:S01]  /*d990*/  IMAD.MOV.U32 R61, RZ, RZ, R206 ;  /* 0x000000ffff3d7224 */ /* 0x000fe200078e00ce */
[----:B------:R-:W-:Y:S01]  /*d9a0*/  MOV R161, R62 ;  /* 0x0000003e00a17202 */ /* 0x000fe20000000f00 */
[----:B------:R-:W-:Y:S02]  /*d9b0*/  IMAD.MOV.U32 R62, RZ, RZ, R163 ;  /* 0x000000ffff3e7224 */ /* 0x000fe400078e00a3 */
[----:B------:R-:W-:-:S04]  /*d9c0*/  IMAD.WIDE R60, R5, 0x2, R60 ;  /* 0x00000002053c7825 */ /* 0x000fc800078e023c */
[----:B------:R-:W-:Y:S01]  /*d9d0*/  IMAD.MOV.U32 R63, RZ, RZ, R117 ;  /* 0x000000ffff3f7224 */ /* 0x000fe200078e0075 */
[----:B------:R1:W-:Y:S01]  /*d9e0*/  STL [R1+0x84], R60 ;  /* 0x0000843c01007387 */ /* 0x0003e20000100800 */
[----:B------:R-:W-:Y:S02]  /*d9f0*/  IMAD.MOV.U32 R206, RZ, RZ, R61 ;  /* 0x000000ffffce7224 */ /* 0x000fe400078e003d */
[----:B------:R-:W-:-:S04]  /*da00*/  IMAD.WIDE R62, R5, 0x2, R62 ;  /* 0x00000002053e7825 */ /* 0x000fc800078e023e */
[----:B------:R-:W-:Y:S02]  /*da10*/  IMAD.MOV.U32 R163, RZ, RZ, R62 ;  /* 0x000000ffffa37224 */ /* 0x000fe400078e003e */
[----:B-1----:R-:W-:Y:S02]  /*da20*/  IMAD.MOV.U32 R60, RZ, RZ, R55 ;  /* 0x000000ffff3c7224 */ /* 0x002fe400078e0037 */
[----:B------:R-:W-:Y:S01]  /*da30*/  IMAD.MOV.U32 R61, RZ, RZ, R208 ;  /* 0x000000ffff3d7224 */ /* 0x000fe200078e00d0 */
[----:B------:R-:W4:Y:S01]  /*da40*/  LDL.LU R55, [R1+0xd8] ;  /* 0x0000d80001377983 */ /* 0x000f220000300800 */
[----:B------:R-:W-:Y:S02]  /*da50*/  IMAD.MOV.U32 R117, RZ, RZ, R63 ;  /* 0x000000ffff757224 */ /* 0x000fe400078e003f */
[----:B------:R-:W-:-:S04]  /*da60*/  IMAD.WIDE R60, R5, 0x2, R60 ;  /* 0x00000002053c7825 */ /* 0x000fc800078e023c */
[----:B------:R-:W-:Y:S02]  /*da70*/  IMAD.MOV.U32 R62, RZ, RZ, R165 ;  /* 0x000000ffff3e7224 */ /* 0x000fe400078e00a5 */
[----:B------:R-:W-:Y:S01]  /*da80*/  IMAD.MOV.U32 R63, RZ, RZ, R118 ;  /* 0x000000ffff3f7224 */ /* 0x000fe200078e0076 */
[----:B------:R1:W-:Y:S01]  /*da90*/  STL [R1+0x88], R60 ;  /* 0x0000883c01007387 */ /* 0x0003e20000100800 */
[----:B------:R-:W-:Y:S02]  /*daa0*/  IMAD.MOV.U32 R208, RZ, RZ, R61 ;  /* 0x000000ffffd07224 */ /* 0x000fe400078e003d */
[----:B------:R-:W-:-:S04]  /*dab0*/  IMAD.WIDE R62, R5, 0x2, R62 ;  /* 0x00000002053e7825 */ /* 0x000fc800078e023e */
[----:B------:R-:W-:Y:S02]  /*dac0*/  IMAD.MOV.U32 R165, RZ, RZ, R62 ;  /* 0x000000ffffa57224 */ /* 0x000fe400078e003e */
[----:B------:R-:W-:Y:S02]  /*dad0*/  IMAD.MOV.U32 R118, RZ, RZ, R63 ;  /* 0x000000ffff767224 */ /* 0x000fe400078e003f */
[----:B-1----:R-:W-:Y:S02]  /*dae0*/  IMAD.MOV.U32 R60, RZ, RZ, R74 ;  /* 0x000000ffff3c7224 */ /* 0x002fe400078e004a */
[----:B------:R-:W-:Y:S02]  /*daf0*/  IMAD.MOV.U32 R61, RZ, RZ, R210 ;  /* 0x000000ffff3d7224 */ /* 0x000fe400078e00d2 */
[----:B------:R-:W-:Y:S02]  /*db00*/  IMAD.MOV.U32 R62, RZ, RZ, R167 ;  /* 0x000000ffff3e7224 */ /* 0x000fe400078e00a7 */
[----:B------:R-:W-:-:S02]  /*db10*/  IMAD.MOV.U32 R63, RZ, RZ, R119 ;  /* 0x000000ffff3f7224 */ /* 0x000fc400078e0077 */
[----:B------:R-:W-:-:S04]  /*db20*/  IMAD.WIDE R60, R5, 0x2, R60 ;  /* 0x00000002053c7825 */ /* 0x000fc800078e023c */
[----:B------:R-:W-:Y:S01]  /*db30*/  IMAD.WIDE R62, R5, 0x2, R62 ;  /* 0x00000002053e7825 */ /* 0x000fe200078e023e */
[----:B------:R1:W-:Y:S03]  /*db40*/  STL [R1+0x8c], R60 ;  /* 0x00008c3c01007387 */ /* 0x0003e60000100800 */
[----:B------:R-:W-:Y:S02]  /*db50*/  IMAD.MOV.U32 R167, RZ, RZ, R62 ;  /* 0x000000ffffa77224 */ /* 0x000fe400078e003e */
[----:B------:R-:W-:Y:S02]  /*db60*/  IMAD.MOV.U32 R119, RZ, RZ, R63 ;  /* 0x000000ffff777224 */ /* 0x000fe400078e003f */
[----:B------:R-:W-:Y:S02]  /*db70*/  IMAD.MOV.U32 R62, RZ, RZ, R169 ;  /* 0x000000ffff3e7224 */ /* 0x000fe400078e00a9 */
[----:B------:R-:W-:-:S02]  /*db80*/  IMAD.MOV.U32 R63, RZ, RZ, R120 ;  /* 0x000000ffff3f7224 */ /* 0x000fc400078e0078 */
[----:B-1----:R-:W-:Y:S02]  /*db90*/  IMAD.MOV.U32 R60, RZ, RZ, R51 ;  /* 0x000000ffff3c7224 */ /* 0x002fe400078e0033 */
[----:B------:R-:W4:Y:S01]  /*dba0*/  LDL.LU R51, [R1+0xd4] ;  /* 0x0000d40001337983 */ /* 0x000f220000300800 */
        /* <DEDUP_REMOVED lines=38> */
[----:B---3--:R-:W-:Y:S02]  /*de10*/  IMAD.MOV.U32 R62, RZ, RZ, R185 ;  /* 0x000000ffff3e7224 */ /* 0x008fe400078e00b9 */
[----:B--2---:R-:W-:-:S04]  /*de20*/  IMAD.MOV.U32 R63, RZ, RZ, R128 ;  /* 0x000000ffff3f7224 */ /* 0x004fc800078e0080 */
        /* <DEDUP_REMOVED lines=40> */
[----:B------:R-:W-:Y:S02]  /*e0b0*/  IMAD.MOV.U32 R210, RZ, RZ, R61 ;  /* 0x000000ffffd27224 */ /* 0x000fe400078e003d */
[----:B------:R-:W-:-:S04]  /*e0c0*/  IMAD.WIDE R62, R5, 0x2, R62 ;  /* 0x00000002053e7825 */ /* 0x000fc800078e023e */
[----:B------:R-:W-:Y:S01]  /*e0d0*/  IMAD.MOV.U32 R61, RZ, RZ, R212 ;  /* 0x000000ffff3d7224 */ /* 0x000fe200078e00d4 */
[----:B------:R-:W-:Y:S01]  /*e0e0*/  MOV R136, R63 ;  /* 0x0000003f00887202 */ /* 0x000fe20000000f00 */
[----:B------:R-:W-:Y:S02]  /*e0f0*/  IMAD.MOV.U32 R201, RZ, RZ, R62 ;  /* 0x000000ffffc97224 */ /* 0x000fe400078e003e */
[----:B------:R-:W-:Y:S02]  /*e100*/  IMAD.MOV.U32 R62, RZ, RZ, R203 ;  /* 0x000000ffff3e7224 */ /* 0x000fe400078e00cb */
[----:B------:R-:W-:Y:S02]  /*e110*/  IMAD.MOV.U32 R63, RZ, RZ, R137 ;  /* 0x000000ffff3f7224 */ /* 0x000fe400078e0089 */
[----:B------:R-:W-:-:S04]  /*e120*/  IMAD.WIDE R60, R5, 0x2, R60 ;  /* 0x00000002053c7825 */ /* 0x000fc800078e023c */
[----:B------:R-:W-:Y:S01]  /*e130*/  IMAD.WIDE R62, R5, 0x2, R62 ;  /* 0x00000002053e7825 */ /* 0x000fe200078e023e */
[----:B------:R1:W-:Y:S03]  /*e140*/  STL [R1+0x90], R60 ;  /* 0x0000903c01007387 */ /* 0x0003e60000100800 */
[----:B------:R-:W-:Y:S02]  /*e150*/  IMAD.MOV.U32 R212, RZ, RZ, R61 ;  /* 0x000000ffffd47224 */ /* 0x000fe400078e003d */
[----:B------:R-:W-:Y:S01]  /*e160*/  IMAD.MOV.U32 R137, RZ, RZ, R63 ;  /* 0x000000ffff897224 */ /* 0x000fe200078e003f */
[----:B------:R-:W-:Y:S01]  /*e170*/  MOV R63, R138 ;  /* 0x0000008a003f7202 */ /* 0x000fe20000000f00 */
[----:B------:R-:W-:Y:S02]  /*e180*/  IMAD.MOV.U32 R203, RZ, RZ, R62 ;  /* 0x000000ffffcb7224 */ /* 0x000fe400078e003e */
[----:B------:R-:W-:Y:S01]  /*e190*/  IMAD.MOV.U32 R62, RZ, RZ, R205 ;  /* 0x000000ffff3e7224 */ /* 0x000fe200078e00cd */
[----:B-1----:R-:W-:Y:S01]  /*e1a0*/  MOV R61, R214 ;  /* 0x000000d6003d7202 */ /* 0x002fe20000000f00 */
        /* <DEDUP_REMOVED lines=9> */
[----:B-1----:R-:W-:-:S02]  /*e240*/  IMAD.MOV.U32 R60, RZ, RZ, R82 ;  /* 0x000000ffff3c7224 */ /* 0x002fc400078e0052 */
[----:B------:R-:W-:Y:S02]  /*e250*/  IMAD.MOV.U32 R61, RZ, RZ, R216 ;  /* 0x000000ffff3d7224 */ /* 0x000fe400078e00d8 */
[----:B------:R-:W-:-:S04]  /*e260*/  IMAD.WIDE R62, R5, 0x2, R62 ;  /* 0x00000002053e7825 */ /* 0x000fc800078e023e */
[----:B------:R-:W-:Y:S01]  /*e270*/  IMAD.WIDE R60, R5, 0x2, R60 ;  /* 0x00000002053c7825 */ /* 0x000fe200078e023c */
[----:B------:R-:W-:-:S03]  /*e280*/  MOV R207, R62 ;  /* 0x0000003e00cf7202 */ /* 0x000fc60000000f00 */
[----:B------:R-:W-:Y:S01]  /*e290*/  IMAD.MOV.U32 R139, RZ, RZ, R63 ;  /* 0x000000ffff8b7224 */ /* 0x000fe200078e003f */
[----:B------:R1:W-:Y:S01]  /*e2a0*/  STL [R1+0x98], R60 ;  /* 0x0000983c01007387 */ /* 0x0003e20000100800 */
[----:B------:R-:W-:Y:S01]  /*e2b0*/  MOV R216, R61 ;  /* 0x0000003d00d87202 */ /* 0x000fe20000000f00 */
[----:B------:R-:W-:Y:S02]  /*e2c0*/  IMAD.MOV.U32 R62, RZ, RZ, R209 ;  /* 0x000000ffff3e7224 */ /* 0x000fe400078e00d1 */
[----:B------:R-:W-:Y:S02]  /*e2d0*/  IMAD.MOV.U32 R63, RZ, RZ, R140 ;  /* 0x000000ffff3f7224 */ /* 0x000fe400078e008c */
[----:B-1----:R-:W-:Y:S02]  /*e2e0*/  IMAD.MOV.U32 R60, RZ, RZ, R83 ;  /* 0x000000ffff3c7224 */ /* 0x002fe400078e0053 */
[----:B------:R-:W-:Y:S02]  /*e2f0*/  IMAD.MOV.U32 R61, RZ, RZ, R218 ;  /* 0x000000ffff3d7224 */ /* 0x000fe400078e00da */
[----:B------:R-:W-:-:S04]  /*e300*/  IMAD.WIDE R62, R5, 0x2, R62 ;  /* 0x00000002053e7825 */ /* 0x000fc800078e023e */
[----:B------:R-:W-:-:S04]  /*e310*/  IMAD.WIDE R60, R5, 0x2, R60 ;  /* 0x00000002053c7825 */ /* 0x000fc800078e023c */
[----:B------:R-:W-:Y:S01]  /*e320*/  IMAD.MOV.U32 R209, RZ, RZ, R62 ;  /* 0x000000ffffd17224 */ /* 0x000fe200078e003e */
[----:B------:R1:W-:Y:S01]  /*e330*/  STL [R1+0x9c], R60 ;  /* 0x00009c3c01007387 */ /* 0x0003e20000100800 */
[----:B------:R-:W-:Y:S01]  /*e340*/  IMAD.MOV.U32 R140, RZ, RZ, R63 ;  /* 0x000000ffff8c7224 */ /* 0x000fe200078e003f */
[----:B------:R-:W-:Y:S01]  /*e350*/  MOV R62, R211 ;  /* 0x000000d3003e7202 */ /* 0x000fe20000000f00 */
[----:B------:R-:W-:Y:S02]  /*e360*/  IMAD.MOV.U32 R218, RZ, RZ, R61 ;  /* 0x000000ffffda7224 */ /* 0x000fe400078e003d */
[----:B------:R-:W-:Y:S01]  /*e370*/  IMAD.MOV.U32 R63, RZ, RZ, R141 ;  /* 0x000000ffff3f7224 */ /* 0x000fe200078e008d */
[----:B-1----:R-:W-:Y:S01]  /*e380*/  MOV R60, R76 ;  /* 0x0000004c003c7202 */ /* 0x002fe20000000f00 */
[----:B------:R-:W-:Y:S02]  /*e390*/  IMAD.MOV.U32 R61, RZ, RZ, R220 ;  /* 0x000000ffff3d7224 */ /* 0x000fe400078e00dc */
        /* <DEDUP_REMOVED lines=8> */
[----:B------:R-:W-:-:S04]  /*e420*/  IMAD.WIDE R62, R5, 0x2, R62 ;  /* 0x00000002053e7825 */ /* 0x000fc800078e023e */
[----:B-1----:R-:W-:Y:S02]  /*e430*/  IMAD.MOV.U32 R60, RZ, RZ, R77 ;  /* 0x000000ffff3c7224 */ /* 0x002fe400078e004d */
[----:B------:R-:W-:-:S04]  /*e440*/  IMAD.MOV.U32 R61, RZ, RZ, R222 ;  /* 0x000000ffff3d7224 */ /* 0x000fc800078e00de */
        /* <DEDUP_REMOVED lines=20> */
[----:B------:R-:W-:Y:S02]  /*e590*/  IMAD.MOV.U32 R61, RZ, RZ, R226 ;  /* 0x000000ffff3d7224 */ /* 0x000fe400078e00e2 */
        /* <DEDUP_REMOVED lines=17> */
[----:B------:R-:W-:Y:S01]  /*e6b0*/  IMAD.MOV.U32 R221, RZ, RZ, R62 ;  /* 0x000000ffffdd7224 */ /* 0x000fe200078e003e */
[----:B------:R-:W-:Y:S01]  /*e6c0*/  MOV R146, R63 ;  /* 0x0000003f00927202 */ /* 0x000fe20000000f00 */
[----:B-1----:R-:W-:Y:S02]  /*e6d0*/  IMAD.MOV.U32 R60, RZ, RZ, R81 ;  /* 0x000000ffff3c7224 */ /* 0x002fe400078e0051 */
[----:B------:R-:W-:Y:S02]  /*e6e0*/  IMAD.MOV.U32 R61, RZ, RZ, R230 ;  /* 0x000000ffff3d7224 */ /* 0x000fe400078e00e6 */
[----:B------:R-:W-:Y:S02]  /*e6f0*/  IMAD.MOV.U32 R62, RZ, RZ, R223 ;  /* 0x000000ffff3e7224 */ /* 0x000fe400078e00df */
[----:B------:R-:W-:-:S04]  /*e700*/  IMAD.WIDE R60, R5, 0x2, R60 ;  /* 0x00000002053c7825 */ /* 0x000fc800078e023c */
        /* <DEDUP_REMOVED lines=14> */
[----:B------:R-:W-:Y:S02]  /*e7f0*/  IMAD.MOV.U32 R225, RZ, RZ, R62 ;  /* 0x000000ffffe17224 */ /* 0x000fe400078e003e */
[----:B------:R-:W-:Y:S01]  /*e800*/  IMAD.MOV.U32 R148, RZ, RZ, R63 ;  /* 0x000000ffff947224 */ /* 0x000fe200078e003f */
[----:B-1----:R-:W-:Y:S01]  /*e810*/  MOV R61, R234 ;  /* 0x000000ea003d7202 */ /* 0x002fe20000000f00 */
[----:B------:R-:W-:Y:S02]  /*e820*/  IMAD.MOV.U32 R60, RZ, RZ, R89 ;  /* 0x000000ffff3c7224 */ /* 0x000fe400078e0059 */
[----:B------:R-:W-:Y:S02]  /*e830*/  IMAD.MOV.U32 R62, RZ, RZ, R227 ;  /* 0x000000ffff3e7224 */ /* 0x000fe400078e00e3 */
[----:B------:R-:W-:Y:S02]  /*e840*/  IMAD.MOV.U32 R63, RZ, RZ, R149 ;  /* 0x000000ffff3f7224 */ /* 0x000fe400078e0095 */
[----:B------:R-:W-:-:S04]  /*e850*/  IMAD.WIDE R60, R5, 0x2, R60 ;  /* 0x00000002053c7825 */ /* 0x000fc800078e023c */
[----:B------:R-:W-:Y:S01]  /*e860*/  IMAD.WIDE R62, R5, 0x2, R62 ;  /* 0x00000002053e7825 */ /* 0x000fe200078e023e */
[----:B------:R1:W-:Y:S03]  /*e870*/  STL [R1+0xbc], R60 ;  /* 0x0000bc3c01007387 */ /* 0x0003e60000100800 */
[----:B------:R-:W-:Y:S01]  /*e880*/  IMAD.MOV.U32 R234, RZ, RZ, R61 ;  /* 0x000000ffffea7224 */ /* 0x000fe200078e003d */
[----:B------:R-:W-:Y:S01]  /*e890*/  MOV R227, R62 ;  /* 0x0000003e00e37202 */ /* 0x000fe20000000f00 */
[----:B------:R-:W-:Y:S02]  /*e8a0*/  IMAD.MOV.U32 R149, RZ, RZ, R63 ;  /* 0x000000ffff957224 */ /* 0x000fe400078e003f */
[----:B------:R-:W-:Y:S02]  /*e8b0*/  IMAD.MOV.U32 R62, RZ, RZ, R229 ;  /* 0x000000ffff3e7224 */ /* 0x000fe400078e00e5 */
[----:B------:R-:W-:-:S02]  /*e8c0*/  IMAD.MOV.U32 R63, RZ, RZ, R150 ;  /* 0x000000ffff3f7224 */ /* 0x000fc400078e0096 */
[----:B-1----:R-:W-:Y:S02]  /*e8d0*/  IMAD.MOV.U32 R60, RZ, RZ, R90 ;  /* 0x000000ffff3c7224 */ /* 0x002fe400078e005a */
[----:B------:R-:W-:-:S04]  /*e8e0*/  IMAD.MOV.U32 R61, RZ, RZ, R236 ;  /* 0x000000ffff3d7224 */ /* 0x000fc800078e00ec */
[----:B------:R-:W-:-:S04]  /*e8f0*/  IMAD.WIDE R60, R5, 0x2, R60 ;  /* 0x00000002053c7825 */ /* 0x000fc800078e023c */
[----:B------:R-:W-:Y:S01]  /*e900*/  IMAD.WIDE R62, R5, 0x2, R62 ;  /* 0x00000002053e7825 */ /* 0x000fe200078e023e */
[----:B------:R1:W-:Y:S01]  /*e910*/  STL [R1+0xc0], R60 ;  /* 0x0000c03c01007387 */ /* 0x0003e20000100800 */
[----:B------:R-:W-:Y:S02]  /*e920*/  MOV R236, R61 ;  /* 0x0000003d00ec7202 */ /* 0x000fe40000000f00 */
[----:B------:R-:W-:Y:S01]  /*e930*/  IMAD.MOV.U32 R229, RZ, RZ, R62 ;  /* 0x000000ffffe57224 */ /* 0x000fe200078e003e */
[----:B------:R-:W-:Y:S01]  /*e940*/  MOV R62, R231 ;  /* 0x000000e7003e7202 */ /* 0x000fe20000000f00 */
[----:B------:R-:W-:Y:S02]  /*e950*/  IMAD.MOV.U32 R150, RZ, RZ, R63 ;  /* 0x000000ffff967224 */ /* 0x000fe400078e003f */
[----:B------:R-:W-:Y:S02]  /*e960*/  IMAD.MOV.U32 R63, RZ, RZ, R151 ;  /* 0x000000ffff3f7224 */ /* 0x000fe400078e0097 */
[----:B-1----:R-:W-:-:S02]  /*e970*/  IMAD.MOV.U32 R60, RZ, RZ, R91 ;  /* 0x000000ffff3c7224 */ /* 0x002fc400078e005b */
[----:B------:R-:W-:-:S04]  /*e980*/  IMAD.MOV.U32 R61, RZ, RZ, R237 ;  /* 0x000000ffff3d7224 */ /* 0x000fc800078e00ed */
[----:B------:R-:W-:Y:S01]  /*e990*/  IMAD.WIDE R60, R5, 0x2, R60 ;  /* 0x00000002053c7825 */ /* 0x000fe200078e023c */
[----:B----4-:R-:W-:-:S03]  /*e9a0*/  IADD3 R51, R51, -0x1, RZ ;  /* 0xffffffff33337810 */ /* 0x010fc60007ffe0ff */
[----:B------:R-:W-:Y:S01]  /*e9b0*/  IMAD.WIDE R62, R5, 0x2, R62 ;  /* 0x00000002053e7825 */ /* 0x000fe200078e023e */
[----:B------:R0:W-:Y:S03]  /*e9c0*/  STL [R1+0xc4], R60 ;  /* 0x0000c43c01007387 */ /* 0x0001e60000100800 */
[----:B------:R-:W-:Y:S02]  /*e9d0*/  IMAD.MOV.U32 R231, RZ, RZ, R62 ;  /* 0x000000ffffe77224 */ /* 0x000fe400078e003e */
[----:B------:R-:W-:Y:S02]  /*e9e0*/  IMAD.MOV.U32 R151, RZ, RZ, R63 ;  /* 0x000000ffff977224 */ /* 0x000fe400078e003f */
[----:B------:R-:W-:Y:S02]  /*e9f0*/  IMAD.MOV.U32 R62, RZ, RZ, R233 ;  /* 0x000000ffff3e7224 */ /* 0x000fe400078e00e9 */
[----:B------:R-:W-:Y:S01]  /*ea00*/  IMAD.MOV.U32 R63, RZ, RZ, R152 ;  /* 0x000000ffff3f7224 */ /* 0x000fe200078e0098 */
[----:B------:R-:W-:-:S03]  /*ea10*/  ISETP.NE.U32.AND P0, PT, R51, RZ, PT ;  /* 0x000000ff3300720c */ /* 0x000fc60003f05070 */
[----:B------:R-:W-:-:S04]  /*ea20*/  IMAD.WIDE R62, R5, 0x2, R62 ;  /* 0x00000002053e7825 */ /* 0x000fc800078e023e */
[----:B------:R-:W-:Y:S02]  /*ea30*/  IMAD.MOV.U32 R233, RZ, RZ, R62 ;  /* 0x000000ffffe97224 */ /* 0x000fe400078e003e */
[----:B------:R-:W-:Y:S02]  /*ea40*/  IMAD.MOV.U32 R152, RZ, RZ, R63 ;  /* 0x000000ffff987224 */ /* 0x000fe400078e003f */
[----:B------:R-:W-:Y:S02]  /*ea50*/  IMAD.MOV.U32 R62, RZ, RZ, R235 ;  /* 0x000000ffff3e7224 */ /* 0x000fe400078e00eb */
[----:B------:R-:W-:Y:S02]  /*ea60*/  IMAD.MOV.U32 R63, RZ, RZ, R153 ;  /* 0x000000ffff3f7224 */ /* 0x000fe400078e0099 */
[----:B------:R-:W-:Y:S01]  /*ea70*/  IMAD.MOV.U32 R72, RZ, RZ, c[0x0][0x188] ;  /* 0x00006200ff487624 */ /* 0x000fe200078e00ff */
[----:B------:R-:W-:Y:S01]  /*ea80*/  UIADD3 UR4, UR4, -0x80, URZ ;  /* 0xffffff8004047890 */ /* 0x000fe2000fffe03f */
[----:B------:R-:W-:-:S04]  /*ea90*/  IMAD.WIDE R62, R5, 0x2, R62 ;  /* 0x00000002053e7825 */ /* 0x000fc800078e023e */
[----:B------:R-:W-:Y:S02]  /*eaa0*/  IMAD.SHL.U32 R72, R72, 0x80, RZ ;  /* 0x0000008048487824 */ /* 0x000fe400078e00ff */
[----:B------:R-:W-:-:S04]  /*eab0*/  IMAD.WIDE R14, R5, 0x2, R14 ;  /* 0x00000002050e7825 */ /* 0x000fc800078e020e */
[----:B------:R-:W-:-:S04]  /*eac0*/  IMAD.WIDE R20, R5, 0x2, R20 ;  /* 0x0000000205147825 */ /* 0x000fc800078e0214 */
[----:B------:R-:W-:-:S04]  /*ead0*/  IMAD.WIDE R26, R5, 0x2, R26 ;  /* 0x00000002051a7825 */ /* 0x000fc800078e021a */
[----:B------:R-:W-:-:S04]  /*eae0*/  IMAD.WIDE R32, R5, 0x2, R32 ;  /* 0x0000000205207825 */ /* 0x000fc800078e0220 */
[----:B------:R-:W-:-:S04]  /*eaf0*/  IMAD.WIDE R38, R5, 0x2, R38 ;  /* 0x0000000205267825 */ /* 0x000fc800078e0226 */
[----:B------:R-:W-:-:S04]  /*eb00*/  IMAD.WIDE R44, R5, 0x2, R44 ;  /* 0x00000002052c7825 */ /* 0x000fc800078e022c */
[----:B------:R-:W-:-:S04]  /*eb10*/  IMAD.WIDE R46, R5, 0x2, R46 ;  /* 0x00000002052e7825 */ /* 0x000fc800078e022e */
[----:B------:R-:W-:-:S04]  /*eb20*/  IMAD.WIDE R48, R5, 0x2, R48 ;  /* 0x0000000205307825 */ /* 0x000fc800078e0230 */
[----:B------:R-:W-:Y:S02]  /*eb30*/  IMAD.MOV.U32 R235, RZ, RZ, R62 ;  /* 0x000000ffffeb7224 */ /* 0x000fe400078e003e */
[----:B------:R-:W-:Y:S02]  /*eb40*/  IMAD.MOV.U32 R153, RZ, RZ, R63 ;  /* 0x000000ffff997224 */ /* 0x000fe400078e003f */
[----:B------:R-:W-:-:S04]  /*eb50*/  IMAD.WIDE R54, R72, 0x2, R54 ;  /* 0x0000000248367825 */ /* 0x000fc800078e0236 */
[----:B------:R-:W-:Y:S01]  /*eb60*/  IMAD.MOV.U32 R237, RZ, RZ, R61 ;  /* 0x000000ffffed7224 */ /* 0x000fe200078e003d */
[----:B0-----:R-:W-:Y:S01]  /*eb70*/  @!P0 CALL.REL.NOINC `(.L_x_2) ;  /* 0x0000001000008944 */ /* 0x001fe20003c00000 */
[----:B------:R-:W-:Y:S05]  /*eb80*/  BRA `(.L_x_3) ;  /* 0xffff9ba000007947 */ /* 0x000fea000383ffff */
.L_x_2:
[----:B-----5:R-:W-:Y:S02]  /*eb90*/  F2FP.PACK_AB R2, R59, R71 ;  /* 0x000000473b02723e */ /* 0x020fe400000000ff */
[----:B------:R-:W-:Y:S02]  /*eba0*/  F2FP.PACK_AB R4, R57, R69 ;  /* 0x000000453904723e */ /* 0x000fe400000000ff */
[----:B------:R-:W-:Y:S02]  /*ebb0*/  F2FP.PACK_AB R3, R87, R67 ;  /* 0x000000435703723e */ /* 0x000fe400000000ff */
[----:B------:R-:W-:Y:S02]  /*ebc0*/  F2FP.PACK_AB R59, R86, R66 ;  /* 0x00000042563b723e */ /* 0x000fe400000000ff */
[----:B------:R-:W-:Y:S02]  /*ebd0*/  F2FP.PACK_AB R58, R58, R70 ;  /* 0x000000463a3a723e */ /* 0x000fe400000000ff */
[----:B------:R-:W-:-:S02]  /*ebe0*/  F2FP.PACK_AB R5, R85, R65 ;  /* 0x000000415505723e */ /* 0x000fc400000000ff */
[----:B------:R-:W-:Y:S02]  /*ebf0*/  F2FP.PACK_AB R57, R84, R64 ;  /* 0x000000405439723e */ /* 0x000fe400000000ff */
[----:B------:R-:W-:Y:S02]  /*ec00*/  F2FP.PACK_AB R56, R56, R68 ;  /* 0x000000443838723e */ /* 0x000fe400000000ff */
.L_x_1:
[----:B------:R-:W2:Y:S04]  /*ec10*/  LDL.LU R8, [R1+0xd0] ;  /* 0x0000d00001087983 */ /* 0x000ea80000300800 */
[----:B0-----:R-:W3:Y:S04]  /*ec20*/  LDL.LU R10, [R1+0xcc] ;  /* 0x0000cc00010a7983 */ /* 0x001ee80000300800 */
[----:B------:R-:W4:Y:S04]  /*ec30*/  LDL.LU R18, [R1+0xc8] ;  /* 0x0000c80001127983 */ /* 0x000f280000300800 */
[----:B------:R-:W0:Y:S04]  /*ec40*/  S2R R11, SR_TID.X ;  /* 0x00000000000b7919 */ /* 0x000e280000002100 */
[----:B------:R-:W5:Y:S01]  /*ec50*/  S2R R12, SR_TID.X ;  /* 0x00000000000c7919 */ /* 0x000f620000002100 */
[----:B0-----:R-:W-:Y:S01]  /*ec60*/  SHF.R.S32.HI R7, RZ, 0x4, R11 ;  /* 0x00000004ff077819 */ /* 0x001fe2000001140b */
[----:B-1----:R-:W-:-:S03]  /*ec70*/  IMAD.SHL.U32 R0, R11, 0x8, RZ ;  /* 0x000000080b007824 */ /* 0x002fc600078e00ff */
[----:B------:R-:W-:Y:S02]  /*ec80*/  SGXT R7, R7, 0x1 ;  /* 0x000000010707781a */ /* 0x000fe40000000200 */
[----:B------:R-:W-:Y:S02]  /*ec90*/  LOP3.LUT R6, R11, 0xc, RZ, 0xc0, !PT ;  /* 0x0000000c0b067812 */ /* 0x000fe400078ec0ff */
[----:B------:R-:W-:Y:S02]  /*eca0*/  LOP3.LUT R7, R7, 0x820, RZ, 0xc0, !PT ;  /* 0x0000082007077812 */ /* 0x000fe400078ec0ff */
[----:B------:R-:W-:-:S03]  /*ecb0*/  LOP3.LUT R9, R0, 0xf8, RZ, 0xc0, !PT ;  /* 0x000000f800097812 */ /* 0x000fc600078ec0ff */
[C---:B------:R-:W-:Y:S02]  /*ecc0*/  IMAD R7, R6.reuse, 0x2, R7 ;  /* 0x0000000206077824 */ /* 0x040fe400078e0207 */
[----:B------:R-:W-:Y:S01]  /*ecd0*/  IMAD R9, R6, 0x200, R9 ;  /* 0x0000020006097824 */ /* 0x000fe200078e0209 */
[----:B-----5:R-:W-:Y:S02]  /*ece0*/  LOP3.LUT R12, R12, 0x80, RZ, 0xc0, !PT ;  /* 0x000000800c0c7812 */ /* 0x020fe400078ec0ff */
[----:B------:R-:W-:-:S04]  /*ecf0*/  SHF.R.U32.HI R28, RZ, 0x4, R11 ;  /* 0x00000004ff1c7819 */ /* 0x000fc8000001160b */
[----:B------:R-:W-:Y:S01]  /*ed00*/  SGXT.U32 R28, R28, 0x4 ;  /* 0x000000041c1c781a */ /* 0x000fe20000000000 */
[----:B------:R-:W-:Y:S01]  /*ed10*/  BAR.SYNC.DEFER_BLOCKING 0x0 ;  /* 0x0000000000007b1d */ /* 0x000fe20000010000 */
[----:B--2---:R-:W-:-:S04]  /*ed20*/  LOP3.LUT R0, R8, 0x700, R0, 0xf8, !PT ;  /* 0x0000070008007812 */ /* 0x004fc800078ef800 */
[----:B------:R-:W-:Y:S02]  /*ed30*/  LOP3.LUT R8, R7, R0, RZ, 0x3c, !PT ;  /* 0x0000000007087212 */ /* 0x000fe400078e3cff */
[----:B------:R-:W-:Y:S02]  /*ed40*/  LOP3.LUT R0, R9, 0x60, R11, 0x78, !PT ;  /* 0x0000006009007812 */ /* 0x000fe400078e780b */
[----:B------:R-:W-:Y:S01]  /*ed50*/  LOP3.LUT R9, R8, 0x40, RZ, 0x3c, !PT ;  /* 0x0000004008097812 */ /* 0x000fe200078e3cff */
[----:B------:R-:W-:Y:S04]  /*ed60*/  STS.64 [R8], R56 ;  /* 0x0000003808007388 */ /* 0x000fe80000000a00 */
[----:B------:R4:W-:Y:S04]  /*ed70*/  STS.64 [R8+0x80], R4 ;  /* 0x0000800408007388 */ /* 0x0009e80000000a00 */
[----:B------:R-:W-:Y:S04]  /*ed80*/  STS.64 [R9+0x1000], R58 ;  /* 0x0010003a09007388 */ /* 0x000fe80000000a00 */
[----:B------:R0:W-:Y:S01]  /*ed90*/  STS.64 [R9+0x1080], R2 ;  /* 0x0010800209007388 */ /* 0x0001e20000000a00 */
[----:B------:R-:W-:-:S03]  /*eda0*/  IMAD R19, R12, 0x2, R0 ;  /* 0x000000020c137824 */ /* 0x000fc600078e0200 */
[----:B------:R-:W-:Y:S06]  /*edb0*/  BAR.SYNC.DEFER_BLOCKING 0x0 ;  /* 0x0000000000007b1d */ /* 0x000fec0000010000 */
[----:B------:R-:W1:Y:S04]  /*edc0*/  S2R R12, SR_TID.X ;  /* 0x00000000000c7919 */ /* 0x000e680000002100 */
[----:B------:R-:W2:Y:S04]  /*edd0*/  LDS.64 R20, [R19] ;  /* 0x0000000013147984 */ /* 0x000ea80000000a00 */
[----:B------:R-:W5:Y:S04]  /*ede0*/  LDS.64 R22, [R19+0x200] ;  /* 0x0002000013167984 */ /* 0x000f680000000a00 */
[----:B------:R-:W2:Y:S04]  /*edf0*/  LDS.64 R24, [R19+0x400] ;  /* 0x0004000013187984 */ /* 0x000ea80000000a00 */
[----:B------:R0:W2:Y:S01]  /*ee00*/  LDS.64 R26, [R19+0x600] ;  /* 0x00060000131a7984 */ /* 0x0000a20000000a00 */
[----:B-1----:R-:W-:-:S02]  /*ee10*/  LEA.HI R13, R12, 0x70, RZ, 0x1c ;  /* 0x000000700c0d7811 */ /* 0x002fc400078fe0ff */
[----:B------:R-:W-:Y:S01]  /*ee20*/  LEA.HI R12, R12, 0x30, RZ, 0x1c ;  /* 0x000000300c0c7811 */ /* 0x000fe200078fe0ff */
[----:B---3--:R-:W-:Y:S01]  /*ee30*/  IMAD R7, R10, c[0x0][0x194], RZ ;  /* 0x000065000a077a24 */ /* 0x008fe200078e02ff */
[----:B----4-:R-:W-:Y:S02]  /*ee40*/  LOP3.LUT R4, R18, R28, RZ, 0xfc, !PT ;  /* 0x0000001c12047212 */ /* 0x010fe400078efcff */
[----:B------:R-:W-:Y:S01]  /*ee50*/  ISETP.GE.AND P0, PT, R10, c[0x0][0x178], PT ;  /* 0x00005e000a007a0c */ /* 0x000fe20003f06270 */
[C---:B------:R-:W-:Y:S01]  /*ee60*/  IMAD.IADD R6, R18.reuse, 0x1, R12 ;  /* 0x0000000112067824 */ /* 0x040fe200078e020c */
[C---:B------:R-:W-:Y:S02]  /*ee70*/  IADD3 R14, R18.reuse, R13, RZ ;  /* 0x0000000d120e7210 */ /* 0x040fe40007ffe0ff */
[----:B------:R-:W-:Y:S02]  /*ee80*/  LEA.HI R0, R11, R18, RZ, 0x1c ;  /* 0x000000120b007211 */ /* 0x000fe400078fe0ff */
[----:B------:R-:W-:-:S02]  /*ee90*/  LOP3.LUT R13, R18, 0xe0, R28, 0xfe, !PT ;  /* 0x000000e0120d7812 */ /* 0x000fc400078efe1c */
[C-C-:B0-----:R-:W-:Y:S02]  /*eea0*/  LOP3.LUT R3, R18.reuse, 0xd0, R28.reuse, 0xfe, !PT ;  /* 0x000000d012037812 */ /* 0x141fe400078efe1c */
[C-C-:B------:R-:W-:Y:S02]  /*eeb0*/  LOP3.LUT R11, R18.reuse, 0xc0, R28.reuse, 0xfe, !PT ;  /* 0x000000c0120b7812 */ /* 0x140fe400078efe1c */
[C-C-:B------:R-:W-:Y:S02]  /*eec0*/  LOP3.LUT R9, R18.reuse, 0xa0, R28.reuse, 0xfe, !PT ;  /* 0x000000a012097812 */ /* 0x140fe400078efe1c */
[C-C-:B------:R-:W-:Y:S02]  /*eed0*/  LOP3.LUT R10, R18.reuse, 0x90, R28.reuse, 0xfe, !PT ;  /* 0x00000090120a7812 */ /* 0x140fe400078efe1c */
[C-C-:B------:R-:W-:Y:S02]  /*eee0*/  LOP3.LUT R12, R18.reuse, 0x80, R28.reuse, 0xfe, !PT ;  /* 0x00000080120c7812 */ /* 0x140fe400078efe1c */
[----:B------:R-:W-:-:S02]  /*eef0*/  LOP3.LUT R15, R18, 0x60, R28, 0xfe, !PT ;  /* 0x00000060120f7812 */ /* 0x000fc400078efe1c */
[C-C-:B------:R-:W-:Y:S02]  /*ef00*/  LOP3.LUT R16, R18.reuse, 0x50, R28.reuse, 0xfe, !PT ;  /* 0x0000005012107812 */ /* 0x140fe400078efe1c */
[C-C-:B------:R-:W-:Y:S02]  /*ef10*/  LOP3.LUT R17, R18.reuse, 0x40, R28.reuse, 0xfe, !PT ;  /* 0x0000004012117812 */ /* 0x140fe400078efe1c */
[C-C-:B------:R-:W-:Y:S02]  /*ef20*/  LOP3.LUT R5, R18.reuse, 0x20, R28.reuse, 0xfe, !PT ;  /* 0x0000002012057812 */ /* 0x140fe400078efe1c */
[----:B------:R-:W-:Y:S01]  /*ef30*/  LOP3.LUT R2, R18, 0x10, R28, 0xfe, !PT ;  /* 0x0000001012027812 */ /* 0x000fe200078efe1c */
[C---:B------:R-:W-:Y:S01]  /*ef40*/  IMAD R18, R4.reuse, c[0x0][0x198], RZ ;  /* 0x0000660004127a24 */ /* 0x040fe200078e02ff */
[----:B------:R-:W-:Y:S02]  /*ef50*/  LEA R28, P2, R7, c[0x0][0x170], 0x1 ;  /* 0x00005c00071c7a11 */ /* 0x000fe400078408ff */
[----:B------:R-:W-:Y:S01]  /*ef60*/  ISETP.LT.AND P1, PT, R4, c[0x0][0x17c], !P0 ;  /* 0x00005f0004007a0c */ /* 0x000fe20004721270 */
[C---:B------:R-:W-:Y:S01]  /*ef70*/  IMAD R8, R2.reuse, c[0x0][0x198], RZ ;  /* 0x0000660002087a24 */ /* 0x040fe200078e02ff */
[----:B------:R-:W-:-:S02]  /*ef80*/  ISETP.LT.AND P5, PT, R2, c[0x0][0x17c], !P0 ;  /* 0x00005f0002007a0c */ /* 0x000fc400047a1270 */
[----:B------:R-:W-:Y:S02]  /*ef90*/  LEA.HI.X.SX32 R29, R7, c[0x0][0x174], 0x1, P2 ;  /* 0x00005d00071d7a11 */ /* 0x000fe400010f0eff */
[CC--:B------:R-:W-:Y:S02]  /*efa0*/  LEA R2, P3, R18.reuse, R28.reuse, 0x1 ;  /* 0x0000001c12027211 */ /* 0x0c0fe400078608ff */
[----:B------:R-:W-:Y:S01]  /*efb0*/  ISETP.LT.AND P2, PT, R3, c[0x0][0x17c], !P0 ;  /* 0x00005f0003007a0c */ /* 0x000fe20004741270 */
[C---:B------:R-:W-:Y:S01]  /*efc0*/  IMAD R7, R5.reuse, c[0x0][0x198], RZ ;  /* 0x0000660005077a24 */ /* 0x040fe200078e02ff */
[-C--:B------:R-:W-:Y:S02]  /*efd0*/  LEA.HI.X.SX32 R3, R18, R29.reuse, 0x1, P3 ;  /* 0x0000001d12037211 */ /* 0x080fe400018f0eff */
[----:B------:R-:W-:Y:S02]  /*efe0*/  ISETP.LT.AND P4, PT, R5, c[0x0][0x17c], !P0 ;  /* 0x00005f0005007a0c */ /* 0x000fe40004781270 */
[----:B------:R-:W-:Y:S01]  /*eff0*/  LEA R4, P6, R8, R28, 0x1 ;  /* 0x0000001c08047211 */ /* 0x000fe200078c08ff */
[C---:B------:R-:W-:Y:S01]  /*f000*/  IMAD R19, R6.reuse, c[0x0][0x198], RZ ;  /* 0x0000660006137a24 */ /* 0x040fe200078e02ff */
[----:B------:R-:W-:Y:S01]  /*f010*/  ISETP.LT.AND P3, PT, R6, c[0x0][0x17c], !P0 ;  /* 0x00005f0006007a0c */ /* 0x000fe20004761270 */
[----:B--2---:R0:W-:Y:S01]  /*f020*/  @P1 STG.E.U16 [R2.64], R20 ;  /* 0x0000001402001986 */ /* 0x0041e2000c101506 */
[----:B------:R-:W-:-:S02]  /*f030*/  LEA.HI.X.SX32 R5, R8, R29, 0x1, P6 ;  /* 0x0000001d08057211 */ /* 0x000fc400030f0eff */
[-C--:B------:R-:W-:Y:S02]  /*f040*/  LEA R6, P1, R7, R28.reuse, 0x1 ;  /* 0x0000001c07067211 */ /* 0x080fe400078208ff */
[----:B------:R-:W-:Y:S01]  /*f050*/  LEA R8, P6, R19, R28, 0x1 ;  /* 0x0000001c13087211 */ /* 0x000fe200078c08ff */
[----:B-----5:R1:W-:Y:S01]  /*f060*/  @P5 STG.E.U16 [R4.64], R22 ;  /* 0x0000001604005986 */ /* 0x0203e2000c101506 */
[-C--:B------:R-:W-:Y:S02]  /*f070*/  LEA.HI.X.SX32 R7, R7, R29.reuse, 0x1, P1 ;  /* 0x0000001d07077211 */ /* 0x080fe400008f0eff */
[----:B------:R-:W-:Y:S02]  /*f080*/  ISETP.LT.AND P5, PT, R9, c[0x0][0x17c], !P0 ;  /* 0x00005f0009007a0c */ /* 0x000fe400047a1270 */
[C---:B------:R-:W-:Y:S01]  /*f090*/  ISETP.LT.AND P1, PT, R17.reuse, c[0x0][0x17c], !P0 ;  /* 0x00005f0011007a0c */ /* 0x040fe20004721270 */
[----:B------:R-:W-:Y:S01]  /*f0a0*/  IMAD R17, R17, c[0x0][0x198], RZ ;  /* 0x0000660011117a24 */ /* 0x000fe200078e02ff */
[----:B------:R-:W-:Y:S01]  /*f0b0*/  LEA.HI.X.SX32 R9, R19, R29, 0x1, P6 ;  /* 0x0000001d13097211 */ /* 0x000fe200030f0eff */
[C---:B------:R-:W-:Y:S01]  /*f0c0*/  IMAD R19, R16.reuse, c[0x0][0x198], RZ ;  /* 0x0000660010137a24 */ /* 0x040fe200078e02ff */
[----:B------:R2:W-:Y:S01]  /*f0d0*/  @P4 STG.E.U16 [R6.64], R24 ;  /* 0x0000001806004986 */ /* 0x0005e2000c101506 */
[----:B------:R-:W-:-:S02]  /*f0e0*/  ISETP.LT.AND P4, PT, R16, c[0x0][0x17c], !P0 ;  /* 0x00005f0010007a0c */ /* 0x000fc40004781270 */
[-C--:B0-----:R-:W-:Y:S01]  /*f0f0*/  LEA R2, P6, R17, R28.reuse, 0x1 ;  /* 0x0000001c11027211 */ /* 0x081fe200078c08ff */
[----:B------:R0:W-:Y:S01]  /*f100*/  @P3 STG.E.U16 [R8.64], R26 ;  /* 0x0000001a08003986 */ /* 0x0001e2000c101506 */
[----:B-1----:R-:W-:Y:S02]  /*f110*/  LEA R4, P3, R19, R28, 0x1 ;  /* 0x0000001c13047211 */ /* 0x002fe400078608ff */
[----:B------:R-:W-:Y:S02]  /*f120*/  PRMT R20, R20, 0x7632, R20 ;  /* 0x0000763214147816 */ /* 0x000fe40000000014 */
[-C--:B------:R-:W-:Y:S02]  /*f130*/  LEA.HI.X.SX32 R3, R17, R29.reuse, 0x1, P6 ;  /* 0x0000001d11037211 */ /* 0x080fe400030f0eff */
[----:B------:R-:W-:Y:S02]  /*f140*/  LEA.HI.X.SX32 R5, R19, R29, 0x1, P3 ;  /* 0x0000001d13057211 */ /* 0x000fe400018f0eff */
[----:B------:R-:W-:-:S02]  /*f150*/  PRMT R22, R22, 0x7632, R22 ;  /* 0x0000763216167816 */ /* 0x000fc40000000016 */
[C---:B------:R-:W-:Y:S01]  /*f160*/  ISETP.LT.AND P3, PT, R15.reuse, c[0x0][0x17c], !P0 ;  /* 0x00005f000f007a0c */ /* 0x040fe20004761270 */
[----:B------:R-:W-:Y:S01]  /*f170*/  IMAD R15, R15, c[0x0][0x198], RZ ;  /* 0x000066000f0f7a24 */ /* 0x000fe200078e02ff */
[----:B------:R1:W-:Y:S01]  /*f180*/  @P1 STG.E.U16 [R2.64], R20 ;  /* 0x0000001402001986 */ /* 0x0003e2000c101506 */
[C---:B------:R-:W-:Y:S01]  /*f190*/  ISETP.LT.AND P1, PT, R14.reuse, c[0x0][0x17c], !P0 ;  /* 0x00005f000e007a0c */ /* 0x040fe20004721270 */
[----:B------:R-:W-:Y:S02]  /*f1a0*/  IMAD R14, R14, c[0x0][0x198], RZ ;  /* 0x000066000e0e7a24 */ /* 0x000fe400078e02ff */
[----:B------:R3:W-:Y:S01]  /*f1b0*/  @P4 STG.E.U16 [R4.64], R22 ;  /* 0x0000001604004986 */ /* 0x0007e2000c101506 */
[CC--:B--2---:R-:W-:Y:S01]  /*f1c0*/  LEA R6, P4, R15.reuse, R28.reuse, 0x1 ;  /* 0x0000001c0f067211 */ /* 0x0c4fe200078808ff */
[----:B------:R-:W-:Y:S01]  /*f1d0*/  IMAD.MOV.U32 R19, RZ, RZ, c[0x0][0x198] ;  /* 0x00006600ff137624 */ /* 0x000fe200078e00ff */
[----:B0-----:R-:W-:Y:S02]  /*f1e0*/  LEA R8, P6, R14, R28, 0x1 ;  /* 0x0000001c0e087211 */ /* 0x001fe400078c08ff */
[----:B------:R-:W-:Y:S01]  /*f1f0*/  LEA.HI.X.SX32 R7, R15, R29, 0x1, P4 ;  /* 0x0000001d0f077211 */ /* 0x000fe200020f0eff */
[----:B------:R-:W-:Y:S01]  /*f200*/  IMAD R18, R19, 0x80, R18 ;  /* 0x0000008013127824 */ /* 0x000fe200078e0212 */
[----:B------:R-:W-:-:S02]  /*f210*/  ISETP.LT.AND P4, PT, R12, c[0x0][0x17c], !P0 ;  /* 0x00005f000c007a0c */ /* 0x000fc40004781270 */
[----:B-1----:R-:W-:Y:S02]  /*f220*/  PRMT R3, R24, 0x7632, R3 ;  /* 0x0000763218037816 */ /* 0x002fe40000000003 */
[----:B------:R-:W-:Y:S01]  /*f230*/  LEA.HI.X.SX32 R9, R14, R29, 0x1, P6 ;  /* 0x0000001d0e097211 */ /* 0x000fe200030f0eff */
[C---:B---3--:R-:W-:Y:S01]  /*f240*/  IMAD R5, R19.reuse, 0x10, R18 ;  /* 0x0000001013057824 */ /* 0x048fe200078e0212 */
[-C--:B------:R-:W-:Y:S01]  /*f250*/  LEA R2, P6, R18, R28.reuse, 0x1 ;  /* 0x0000001c12027211 */ /* 0x080fe200078c08ff */
[----:B------:R0:W-:Y:S01]  /*f260*/  @P3 STG.E.U16 [R6.64], R3 ;  /* 0x0000000306003986 */ /* 0x0001e2000c101506 */
[----:B------:R-:W-:Y:S02]  /*f270*/  PRMT R26, R26, 0x7632, R26 ;  /* 0x000076321a1a7816 */ /* 0x000fe4000000001a */
[----:B------:R-:W-:Y:S01]  /*f280*/  ISETP.LT.AND P3, PT, R10, c[0x0][0x17c], !P0 ;  /* 0x00005f000a007a0c */ /* 0x000fe20004761270 */
[----:B------:R-:W-:Y:S01]  /*f290*/  IMAD R12, R19, 0x10, R5 ;  /* 0x00000010130c7824 */ /* 0x000fe200078e0205 */
[----:B------:R-:W-:Y:S01]  /*f2a0*/  IADD3 R10, R0, 0xb0, RZ ;  /* 0x000000b0000a7810 */ /* 0x000fe20007ffe0ff */
[----:B------:R-:W-:Y:S01]  /*f2b0*/  @P1 STG.E.U16 [R8.64], R26 ;  /* 0x0000001a08001986 */ /* 0x000fe2000c101506 */
[----:B------:R-:W-:-:S02]  /*f2c0*/  LEA R4, P1, R5, R28, 0x1 ;  /* 0x0000001c05047211 */ /* 0x000fc400078208ff */
[-C--:B0-----:R-:W-:Y:S01]  /*f2d0*/  LEA.HI.X.SX32 R3, R18, R29.reuse, 0x1, P6 ;  /* 0x0000001d12037211 */ /* 0x081fe200030f0eff */
[----:B------:R-:W-:Y:S01]  /*f2e0*/  IMAD R14, R19, 0x20, R12 ;  /* 0x00000020130e7824 */ /* 0x000fe200078e020c */
[----:B------:R-:W-:-:S03]  /*f2f0*/  LEA.HI.X.SX32 R5, R5, R29, 0x1, P1 ;  /* 0x0000001d05057211 */ /* 0x000fc600008f0eff */
[----:B------:R0:W-:Y:S01]  /*f300*/  @P4 STG.E.U16 [R2.64], R21 ;  /* 0x0000001502004986 */ /* 0x0001e2000c101506 */
[C---:B------:R-:W-:Y:S01]  /*f310*/  ISETP.LT.AND P4, PT, R10.reuse, c[0x0][0x17c], !P0 ;  /* 0x00005f000a007a0c */ /* 0x040fe20004781270 */
[----:B------:R-:W-:Y:S02]  /*f320*/  IMAD R10, R10, c[0x0][0x198], RZ ;  /* 0x000066000a0a7a24 */ /* 0x000fe400078e02ff */
[C---:B------:R-:W-:Y:S01]  /*f330*/  IMAD R15, R19.reuse, 0x10, R14 ;  /* 0x00000010130f7824 */ /* 0x040fe200078e020e */
[----:B------:R1:W-:Y:S02]  /*f340*/  @P3 STG.E.U16 [R4.64], R23 ;  /* 0x0000001704003986 */ /* 0x0003e4000c101506 */
[-C--:B------:R-:W-:Y:S01]  /*f350*/  LEA R6, P3, R10, R28.reuse, 0x1 ;  /* 0x0000001c0a067211 */ /* 0x080fe200078608ff */
[----:B------:R-:W-:Y:S01]  /*f360*/  IMAD R16, R19, 0x10, R15 ;  /* 0x0000001013107824 */ /* 0x000fe200078e020f */
[----:B0-----:R-:W-:Y:S02]  /*f370*/  LEA R2, P1, R12, R28, 0x1 ;  /* 0x0000001c0c027211 */ /* 0x001fe400078208ff */
[----:B------:R-:W-:-:S02]  /*f380*/  LEA.HI.X.SX32 R7, R10, R29, 0x1, P3 ;  /* 0x0000001d0a077211 */ /* 0x000fc400018f0eff */
[-C--:B------:R-:W-:Y:S02]  /*f390*/  LEA R8, P3, R14, R28.reuse, 0x1 ;  /* 0x0000001c0e087211 */ /* 0x080fe400078608ff */
[-C--:B------:R-:W-:Y:S02]  /*f3a0*/  LEA.HI.X.SX32 R3, R12, R29.reuse, 0x1, P1 ;  /* 0x0000001d0c037211 */ /* 0x080fe400008f0eff */
[----:B-1----:R-:W-:Y:S02]  /*f3b0*/  LEA R4, P1, R16, R28, 0x1 ;  /* 0x0000001c10047211 */ /* 0x002fe400078208ff */
[----:B------:R-:W-:Y:S02]  /*f3c0*/  IADD3 R0, R0, 0xf0, RZ ;  /* 0x000000f000007810 */ /* 0x000fe40007ffe0ff */
[----:B------:R-:W-:Y:S02]  /*f3d0*/  LEA.HI.X.SX32 R9, R14, R29, 0x1, P3 ;  /* 0x0000001d0e097211 */ /* 0x000fe400018f0eff */
[----:B------:R-:W-:-:S02]  /*f3e0*/  ISETP.LT.AND P3, PT, R11, c[0x0][0x17c], !P0 ;  /* 0x00005f000b007a0c */ /* 0x000fc40004761270 */
[-C--:B------:R-:W-:Y:S02]  /*f3f0*/  LEA.HI.X.SX32 R5, R16, R29.reuse, 0x1, P1 ;  /* 0x0000001d10057211 */ /* 0x080fe400008f0eff */
[----:B------:R-:W-:Y:S02]  /*f400*/  ISETP.LT.AND P1, PT, R13, c[0x0][0x17c], !P0 ;  /* 0x00005f000d007a0c */ /* 0x000fe40004721270 */
[C---:B------:R-:W-:Y:S02]  /*f410*/  ISETP.LT.AND P0, PT, R0.reuse, c[0x0][0x17c], !P0 ;  /* 0x00005f0000007a0c */ /* 0x040fe40004701270 */
[----:B------:R-:W-:Y:S01]  /*f420*/  LEA R10, P6, R15, R28, 0x1 ;  /* 0x0000001c0f0a7211 */ /* 0x000fe200078c08ff */
[----:B------:R-:W-:Y:S01]  /*f430*/  IMAD R17, R0, c[0x0][0x198], RZ ;  /* 0x0000660000117a24 */ /* 0x000fe200078e02ff */
[----:B------:R-:W-:Y:S02]  /*f440*/  PRMT R21, R21, 0x7632, R21 ;  /* 0x0000763215157816 */ /* 0x000fe40000000015 */
[----:B------:R-:W-:-:S02]  /*f450*/  LEA.HI.X.SX32 R11, R15, R29, 0x1, P6 ;  /* 0x0000001d0f0b7211 */ /* 0x000fc400030f0eff */
[----:B------:R-:W-:Y:S01]  /*f460*/  PRMT R23, R23, 0x7632, R23 ;  /* 0x0000763217177816 */ /* 0x000fe20000000017 */
[----:B------:R0:W-:Y:S01]  /*f470*/  @P5 STG.E.U16 [R2.64], R25 ;  /* 0x0000001902005986 */ /* 0x0001e2000c101506 */
[----:B------:R-:W-:-:S03]  /*f480*/  PRMT R0, R25, 0x7632, R0 ;  /* 0x0000763219007816 */ /* 0x000fc60000000000 */
[----:B------:R0:W-:Y:S01]  /*f490*/  @P4 STG.E.U16 [R6.64], R27 ;  /* 0x0000001b06004986 */ /* 0x0001e2000c101506 */
[----:B------:R-:W-:-:S03]  /*f4a0*/  LEA R12, P6, R17, R28, 0x1 ;  /* 0x0000001c110c7211 */ /* 0x000fc600078c08ff */
[----:B------:R0:W-:Y:S04]  /*f4b0*/  @P3 STG.E.U16 [R8.64], R21 ;  /* 0x0000001508003986 */ /* 0x0001e8000c101506 */
[----:B------:R0:W-:Y:S01]  /*f4c0*/  @P2 STG.E.U16 [R10.64], R23 ;  /* 0x000000170a002986 */ /* 0x0001e2000c101506 */
[----:B------:R-:W-:-:S03]  /*f4d0*/  LEA.HI.X.SX32 R13, R17, R29, 0x1, P6 ;  /* 0x0000001d110d7211 */ /* 0x000fc600030f0eff */
[----:B------:R0:W-:Y:S01]  /*f4e0*/  @P1 STG.E.U16 [R4.64], R0 ;  /* 0x0000000004001986 */ /* 0x0001e2000c101506 */
[----:B------:R-:W-:Y:S05]  /*f4f0*/  @!P0 EXIT ;  /* 0x000000000000894d */ /* 0x000fea0003800000 */
[----:B0-----:R-:W-:-:S05]  /*f500*/  PRMT R6, R27, 0x7632, R6 ;  /* 0x000076321b067816 */ /* 0x001fca0000000006 */
[----:B------:R-:W-:Y:S01]  /*f510*/  STG.E.U16 [R12.64], R6 ;  /* 0x000000060c007986 */ /* 0x000fe2000c101506 */
[----:B------:R-:W-:Y:S05]  /*f520*/  EXIT ;  /* 0x000000000000794d */ /* 0x000fea0003800000 */
.L_x_4:
[----:B------:R-:W-:-:S00]  /*f530*/  BRA `(.L_x_4) ;  /* 0xfffffff000007947 */ /* 0x000fc0000383ffff */
[----:B------:R-:W-:-:S00]  /*f540*/  NOP ;  /* 0x0000000000007918 */ /* 0x000fc00000000000 */
        /* <DEDUP_REMOVED lines=11> */
.L_x_5:


//--------------------- .nv.shared.matmul_kernel  --------------------------
	.section	.nv.shared.matmul_kernel,"aw",@nobits
	.sectionflags	@""
	.align	16
